	.headerflags	@"EF_CUDA_TEXMODE_UNIFIED EF_CUDA_64BIT_ADDRESS EF_CUDA_SM80 EF_CUDA_VIRTUAL_SM(EF_CUDA_SM80)"
	.elftype	@"ET_EXEC"


//--------------------- .nv.info                  --------------------------
	.section	.nv.info,"",@"SHT_CUDA_INFO"
	.align	4


	//----- nvinfo : EIATTR_REGCOUNT
	.align		4
        /*0000*/ 	.byte	0x04, 0x2f
        /*0002*/ 	.short	(.L_2 - .L_1)
	.align		4
.L_1:
        /*0004*/ 	.word	index@(cross_entropy_fwd_kernel)
        /*0008*/ 	.word	0x0000003f


	//----- nvinfo : EIATTR_FRAME_SIZE
	.align		4
.L_2:
        /*000c*/ 	.byte	0x04, 0x11
        /*000e*/ 	.short	(.L_4 - .L_3)
	.align		4
.L_3:
        /*0010*/ 	.word	index@(cross_entropy_fwd_kernel)
        /*0014*/ 	.word	0x00000000


	//----- nvinfo : EIATTR_MIN_STACK_SIZE
	.align		4
.L_4:
        /*0018*/ 	.byte	0x04, 0x12
        /*001a*/ 	.short	(.L_6 - .L_5)
	.align		4
.L_5:
        /*001c*/ 	.word	index@(cross_entropy_fwd_kernel)
        /*0020*/ 	.word	0x00000000
.L_6:


//--------------------- .nv.info.cross_entropy_fwd_kernel --------------------------
	.section	.nv.info.cross_entropy_fwd_kernel,"",@"SHT_CUDA_INFO"
	.sectionflags	@""
	.align	4


	//----- nvinfo : EIATTR_CUDA_API_VERSION
	.align		4
        /*0000*/ 	.byte	0x04, 0x37
        /*0002*/ 	.short	(.L_8 - .L_7)
.L_7:
        /*0004*/ 	.word	0x00000080


	//----- nvinfo : EIATTR_SW2861232_WAR
	.align		4
.L_8:
        /*0008*/ 	.byte	0x01, 0x35
	.zero		2


	//----- nvinfo : EIATTR_PARAM_CBANK
	.align		4
        /*000c*/ 	.byte	0x04, 0x0a
        /*000e*/ 	.short	(.L_10 - .L_9)
	.align		4
.L_9:
        /*0010*/ 	.word	index@(.nv.constant0.cross_entropy_fwd_kernel)
        /*0014*/ 	.short	0x0160
        /*0016*/ 	.short	0x0058


	//----- nvinfo : EIATTR_CBANK_PARAM_SIZE
	.align		4
.L_10:
        /*0018*/ 	.byte	0x03, 0x19
        /*001a*/ 	.short	0x0058


	//----- nvinfo : EIATTR_KPARAM_INFO
	.align		4
        /*001c*/ 	.byte	0x04, 0x17
        /*001e*/ 	.short	(.L_12 - .L_11)
.L_11:
        /*0020*/ 	.word	0x00000000
        /*0024*/ 	.short	0x000e
        /*0026*/ 	.short	0x0050
        /*0028*/ 	.byte	0x00, 0xf4, 0x21, 0x00


	//----- nvinfo : EIATTR_KPARAM_INFO
	.align		4
.L_12:
        /*002c*/ 	.byte	0x04, 0x17
        /*002e*/ 	.short	(.L_14 - .L_13)
.L_13:
        /*0030*/ 	.word	0x00000000
        /*0034*/ 	.short	0x000d
        /*0036*/ 	.short	0x0048
        /*0038*/ 	.byte	0x00, 0xf4, 0x21, 0x00


	//----- nvinfo : EIATTR_KPARAM_INFO
	.align		4
.L_14:
        /*003c*/ 	.byte	0x04, 0x17
        /*003e*/ 	.short	(.L_16 - .L_15)
.L_15:
        /*0040*/ 	.word	0x00000000
        /*0044*/ 	.short	0x000c
        /*0046*/ 	.short	0x0044
        /*0048*/ 	.byte	0x00, 0xf0, 0x11, 0x00


	//----- nvinfo : EIATTR_KPARAM_INFO
	.align		4
.L_16:
        /*004c*/ 	.byte	0x04, 0x17
        /*004e*/ 	.short	(.L_18 - .L_17)
.L_17:
        /*0050*/ 	.word	0x00000000
        /*0054*/ 	.short	0x000b
        /*0056*/ 	.short	0x0040
        /*0058*/ 	.byte	0x00, 0xf0, 0x11, 0x00


	//----- nvinfo : EIATTR_KPARAM_INFO
	.align		4
.L_18:
        /*005c*/ 	.byte	0x04, 0x17
        /*005e*/ 	.short	(.L_20 - .L_19)
.L_19:
        /*0060*/ 	.word	0x00000000
        /*0064*/ 	.short	0x000a
        /*0066*/ 	.short	0x003c
        /*0068*/ 	.byte	0x00, 0xf0, 0x11, 0x00


	//----- nvinfo : EIATTR_KPARAM_INFO
	.align		4
.L_20:
        /*006c*/ 	.byte	0x04, 0x17
        /*006e*/ 	.short	(.L_22 - .L_21)
.L_21:
        /*0070*/ 	.word	0x00000000
        /*0074*/ 	.short	0x0009
        /*0076*/ 	.short	0x0038
        /*0078*/ 	.byte	0x00, 0xf0, 0x11, 0x00


	//----- nvinfo : EIATTR_KPARAM_INFO
	.align		4
.L_22:
        /*007c*/ 	.byte	0x04, 0x17
        /*007e*/ 	.short	(.L_24 - .L_23)
.L_23:
        /*0080*/ 	.word	0x00000000
        /*0084*/ 	.short	0x0008
        /*0086*/ 	.short	0x0034
        /*0088*/ 	.byte	0x00, 0xf0, 0x11, 0x00


	//----- nvinfo : EIATTR_KPARAM_INFO
	.align		4
.L_24:
        /*008c*/ 	.byte	0x04, 0x17
        /*008e*/ 	.short	(.L_26 - .L_25)
.L_25:
        /*0090*/ 	.word	0x00000000
        /*0094*/ 	.short	0x0007
        /*0096*/ 	.short	0x0030
        /*0098*/ 	.byte	0x00, 0xf0, 0x11, 0x00


	//----- nvinfo : EIATTR_KPARAM_INFO
	.align		4
.L_26:
        /*009c*/ 	.byte	0x04, 0x17
        /*009e*/ 	.short	(.L_28 - .L_27)
.L_27:
        /*00a0*/ 	.word	0x00000000
        /*00a4*/ 	.short	0x0006
        /*00a6*/ 	.short	0x002c
        /*00a8*/ 	.byte	0x00, 0xf0, 0x11, 0x00


	//----- nvinfo : EIATTR_KPARAM_INFO
	.align		4
.L_28:
        /*00ac*/ 	.byte	0x04, 0x17
        /*00ae*/ 	.short	(.L_30 - .L_29)
.L_29:
        /*00b0*/ 	.word	0x00000000
        /*00b4*/ 	.short	0x0005
        /*00b6*/ 	.short	0x0028
        /*00b8*/ 	.byte	0x00, 0xf0, 0x11, 0x00


	//----- nvinfo : EIATTR_KPARAM_INFO
	.align		4
.L_30:
        /*00bc*/ 	.byte	0x04, 0x17
        /*00be*/ 	.short	(.L_32 - .L_31)
.L_31:
        /*00c0*/ 	.word	0x00000000
        /*00c4*/ 	.short	0x0004
        /*00c6*/ 	.short	0x0020
        /*00c8*/ 	.byte	0x00, 0xf4, 0x21, 0x00


	//----- nvinfo : EIATTR_KPARAM_INFO
	.align		4
.L_32:
        /*00cc*/ 	.byte	0x04, 0x17
        /*00ce*/ 	.short	(.L_34 - .L_33)
.L_33:
        /*00d0*/ 	.word	0x00000000
        /*00d4*/ 	.short	0x0003
        /*00d6*/ 	.short	0x0018
        /*00d8*/ 	.byte	0x00, 0xf4, 0x21, 0x00


	//----- nvinfo : EIATTR_KPARAM_INFO
	.align		4
.L_34:
        /*00dc*/ 	.byte	0x04, 0x17
        /*00de*/ 	.short	(.L_36 - .L_35)
.L_35:
        /*00e0*/ 	.word	0x00000000
        /*00e4*/ 	.short	0x0002
        /*00e6*/ 	.short	0x0010
        /*00e8*/ 	.byte	0x00, 0xf4, 0x21, 0x00


	//----- nvinfo : EIATTR_KPARAM_INFO
	.align		4
.L_36:
        /*00ec*/ 	.byte	0x04, 0x17
        /*00ee*/ 	.short	(.L_38 - .L_37)
.L_37:
        /*00f0*/ 	.word	0x00000000
        /*00f4*/ 	.short	0x0001
        /*00f6*/ 	.short	0x0008
        /*00f8*/ 	.byte	0x00, 0xf4, 0x21, 0x00


	//----- nvinfo : EIATTR_KPARAM_INFO
	.align		4
.L_38:
        /*00fc*/ 	.byte	0x04, 0x17
        /*00fe*/ 	.short	(.L_40 - .L_39)
.L_39:
        /*0100*/ 	.word	0x00000000
        /*0104*/ 	.short	0x0000
        /*0106*/ 	.short	0x0000
        /*0108*/ 	.byte	0x00, 0xf4, 0x21, 0x00


	//----- nvinfo : EIATTR_MAXREG_COUNT
	.align		4
.L_40:
        /*010c*/ 	.byte	0x03, 0x1b
        /*010e*/ 	.short	0x0080


	//----- nvinfo : EIATTR_COOP_GROUP_MASK_REGIDS
	.align		4
        /*0110*/ 	.byte	0x04, 0x29
        /*0112*/ 	.short	(.L_42 - .L_41)


	//   ....[0]....
.L_41:
        /*0114*/ 	.word	0xffffffff


	//   ....[1]....
        /*0118*/ 	.word	0xffffffff


	//   ....[2]....
        /*011c*/ 	.word	0xffffffff


	//   ....[3]....
        /*0120*/ 	.word	0xffffffff


	//   ....[4]....
        /*0124*/ 	.word	0xffffffff


	//   ....[5]....
        /*0128*/ 	.word	0xffffffff


	//   ....[6]....
        /*012c*/ 	.word	0xffffffff


	//   ....[7]....
        /*0130*/ 	.word	0xffffffff


	//   ....[8]....
        /*0134*/ 	.word	0xffffffff


	//   ....[9]....
        /*0138*/ 	.word	0xffffffff


	//   ....[10]....
        /*013c*/ 	.word	0xffffffff


	//   ....[11]....
        /*0140*/ 	.word	0xffffffff


	//   ....[12]....
        /*0144*/ 	.word	0xffffffff


	//   ....[13]....
        /*0148*/ 	.word	0xffffffff


	//   ....[14]....
        /*014c*/ 	.word	0xffffffff


	//   ....[15]....
        /*0150*/ 	.word	0xffffffff


	//   ....[16]....
        /*0154*/ 	.word	0xffffffff


	//   ....[17]....
        /*0158*/ 	.word	0xffffffff


	//----- nvinfo : EIATTR_COOP_GROUP_INSTR_OFFSETS
	.align		4
.L_42:
        /*015c*/ 	.byte	0x04, 0x28
        /*015e*/ 	.short	(.L_44 - .L_43)


	//   ....[0]....
.L_43:
        /*0160*/ 	.word	0x00000af0


	//   ....[1]....
        /*0164*/ 	.word	0x00000b10


	//   ....[2]....
        /*0168*/ 	.word	0x00000b30


	//   ....[3]....
        /*016c*/ 	.word	0x00000b50


	//   ....[4]....
        /*0170*/ 	.word	0x00000b70


	//   ....[5]....
        /*0174*/ 	.word	0x00000bc0


	//   ....[6]....
        /*0178*/ 	.word	0x00000be0


	//   ....[7]....
        /*017c*/ 	.word	0x00000c00


	//   ....[8]....
        /*0180*/ 	.word	0x00000c20


	//   ....[9]....
        /*0184*/ 	.word	0x00001aa0


	//   ....[10]....
        /*0188*/ 	.word	0x00001ac0


	//   ....[11]....
        /*018c*/ 	.word	0x00001ae0


	//   ....[12]....
        /*0190*/ 	.word	0x00001b00


	//   ....[13]....
        /*0194*/ 	.word	0x00001b20


	//   ....[14]....
        /*0198*/ 	.word	0x00001b70


	//   ....[15]....
        /*019c*/ 	.word	0x00001b90


	//   ....[16]....
        /*01a0*/ 	.word	0x00001bb0


	//   ....[17]....
        /*01a4*/ 	.word	0x00001bf0


	//----- nvinfo : EIATTR_EXIT_INSTR_OFFSETS
	.align		4
.L_44:
        /*01a8*/ 	.byte	0x04, 0x1c
        /*01aa*/ 	.short	(.L_46 - .L_45)


	//   ....[0]....
.L_45:
        /*01ac*/ 	.word	0x00002190


	//   ....[1]....
        /*01b0*/ 	.word	0x000021d0


	//----- nvinfo : EIATTR_REQNTID
	.align		4
.L_46:
        /*01b4*/ 	.byte	0x04, 0x10
        /*01b6*/ 	.short	(.L_48 - .L_47)
.L_47:
        /*01b8*/ 	.word	0x00000200
        /*01bc*/ 	.word	0x00000001
        /*01c0*/ 	.word	0x00000001
.L_48:


//--------------------- .nv.callgraph             --------------------------
	.section	.nv.callgraph,"",@"SHT_CUDA_CALLGRAPH"
	.align	4
	.sectionentsize	8
	.align		4
        /*0000*/ 	.word	0x00000000
	.align		4
        /*0004*/ 	.word	0xffffffff
	.align		4
        /*0008*/ 	.word	0x00000000
	.align		4
        /*000c*/ 	.word	0xfffffffe
	.align		4
        /*0010*/ 	.word	0x00000000
	.align		4
        /*0014*/ 	.word	0xfffffffd
	.align		4
        /*0018*/ 	.word	0x00000000
	.align		4
        /*001c*/ 	.word	0xfffffffc


//--------------------- .nv.rel.action            --------------------------
	.section	.nv.rel.action,"",@"SHT_CUDA_RELOCINFO"
	.align	8
	.sectionentsize	8
        /*0000*/ 	.byte	0x73, 0x00, 0x00, 0x00, 0x00, 0x00, 0x00, 0x00, 0x00, 0x00, 0x00, 0x11, 0x25, 0x00, 0x05, 0x36


//--------------------- .nv.constant4             --------------------------
	.section	.nv.constant4,"a",@progbits
	.align	8
	.align		8
.nv.constant4:
        /*0000*/ 	.dword	_$_str


//--------------------- .nv.constant0.cross_entropy_fwd_kernel --------------------------
	.section	.nv.constant0.cross_entropy_fwd_kernel,"a",@progbits
	.sectionflags	@""
	.align	4
.nv.constant0.cross_entropy_fwd_kernel:
	.zero		440


//--------------------- .text.cross_entropy_fwd_kernel --------------------------
	.section	.text.cross_entropy_fwd_kernel,"ax",@progbits
	.sectionflags	@"SHF_BARRIERS=1"
	.sectioninfo	@"SHI_REGISTERS=63"
	.align	128
        .global         cross_entropy_fwd_kernel
        .type           cross_entropy_fwd_kernel,@function
        .size           cross_entropy_fwd_kernel,(.L_x_5 - cross_entropy_fwd_kernel)
        .other          cross_entropy_fwd_kernel,@"STO_CUDA_ENTRY STV_DEFAULT"
cross_entropy_fwd_kernel:
.text.cross_entropy_fwd_kernel:
[----:B------:R-:W-:Y:S02]  /*0000*/  MOV R1, c[0x0][0x28] ;  /* 0x00000a0000017a02 */ /* 0x000fe40000000f00 */
[----:B------:R-:W0:Y:S01]  /*0010*/  S2UR UR6, SR_CTAID.X ;  /* 0x00000000000679c3 */ /* 0x000e220000002500 */
[----:B------:R-:W1:Y:S01]  /*0020*/  S2R R0, SR_TID.X ;  /* 0x0000000000007919 */ /* 0x000e620000002100 */
[----:B------:R-:W-:Y:S01]  /*0030*/  MOV R2, c[0x0][0x1a0] ;  /* 0x0000680000027a02 */ /* 0x000fe20000000f00 */
[----:B------:R-:W-:Y:S01]  /*0040*/  ULDC UR4, c[0x0][0x1a4] ;  /* 0x0000690000047ab9 */ /* 0x000fe20000000800 */
[----:B------:R-:W-:Y:S01]  /*0050*/  HFMA2.MMA R3, -RZ, RZ, 0, 0 ;  /* 0x00000000ff037435 */ /* 0x000fe200000001ff */
[----:B------:R-:W-:Y:S01]  /*0060*/  USHF.R.S32.HI UR7, URZ, 0x1f, UR4 ;  /* 0x0000001f3f077899 */ /* 0x000fe20008011404 */
[----:B------:R-:W-:Y:S01]  /*0070*/  ISETP.GE.AND P0, PT, R2, 0x1, PT ;  /* 0x000000010200780c */ /* 0x000fe20003f06270 */
[----:B------:R-:W-:Y:S01]  /*0080*/  ULDC.64 UR8, c[0x0][0x178] ;  /* 0x00005e0000087ab9 */ /* 0x000fe20000000a00 */
[----:B------:R-:W-:Y:S01]  /*0090*/  MOV R7, 0xff800000 ;  /* 0xff80000000077802 */ /* 0x000fe20000000f00 */
[----:B------:R-:W-:Y:S02]  /*00a0*/  ULDC.64 UR14, c[0x0][0x118] ;  /* 0x00004600000e7ab9 */ /* 0x000fe40000000a00 */
[----:B0-----:R-:W-:Y:S01]  /*00b0*/  UIMAD.WIDE.U32 UR4, UR6, UR4, URZ ;  /* 0x00000004060472a5 */ /* 0x001fe2000f8e003f */
[----:B-1----:R-:W-:Y:S01]  /*00c0*/  ISETP.NE.U32.AND P1, PT, R0, RZ, PT ;  /* 0x000000ff0000720c */ /* 0x002fe20003f25070 */
[----:B------:R-:W-:-:S02]  /*00d0*/  UIMAD UR7, UR7, UR6, URZ ;  /* 0x00000006070772a4 */ /* 0x000fc4000f8e023f */
[----:B------:R-:W-:Y:S02]  /*00e0*/  ULEA UR10, UP0, UR4, UR8, 0x1 ;  /* 0x00000008040a7291 */ /* 0x000fe4000f80083f */
[----:B------:R-:W-:-:S04]  /*00f0*/  UIADD3 UR11, UR5, UR7, URZ ;  /* 0x00000007050b7290 */ /* 0x000fc8000fffe03f */
[----:B------:R-:W-:Y:S01]  /*0100*/  ULEA.HI.X UR11, UR4, UR9, UR11, 0x1, UP0 ;  /* 0x00000009040b7291 */ /* 0x000fe200080f0c0b */
[----:B------:R-:W-:Y:S05]  /*0110*/  @!P0 BRA `(.L_x_0) ;  /* 0x00001b9000008947 */ /* 0x000fea0003800000 */
[----:B------:R-:W-:Y:S02]  /*0120*/  SHF.R.U32.HI R22, RZ, 0x3, R0 ;  /* 0x00000003ff167819 */ /* 0x000fe40000011600 */
[C---:B------:R-:W-:Y:S02]  /*0130*/  SHF.L.U32 R20, R0.reuse, 0x3, RZ ;  /* 0x0000000300147819 */ /* 0x040fe400000006ff */
[C---:B------:R-:W-:Y:S02]  /*0140*/  ISETP.GE.U32.AND P0, PT, R0.reuse, 0x10, PT ;  /* 0x000000100000780c */ /* 0x040fe40003f06070 */
[----:B------:R-:W-:Y:S02]  /*0150*/  LOP3.LUT P2, RZ, R0, 0x1f, RZ, 0xc0, !PT ;  /* 0x0000001f00ff7812 */ /* 0x000fe4000784c0ff */
[----:B------:R-:W-:Y:S02]  /*0160*/  MOV R25, RZ ;  /* 0x000000ff00197202 */ /* 0x000fe40000000f00 */
[----:B------:R-:W-:-:S02]  /*0170*/  MOV R21, 0xff800000 ;  /* 0xff80000000157802 */ /* 0x000fc40000000f00 */
[----:B------:R-:W-:Y:S02]  /*0180*/  MOV R3, RZ ;  /* 0x000000ff00037202 */ /* 0x000fe40000000f00 */
[----:B------:R-:W-:Y:S02]  /*0190*/  LOP3.LUT R22, R22, 0x3c, RZ, 0xc0, !PT ;  /* 0x0000003c16167812 */ /* 0x000fe400078ec0ff */
[----:B------:R-:W-:-:S04]  /*01a0*/  LOP3.LUT R23, R20, 0xff8, RZ, 0xc0, !PT ;  /* 0x00000ff814177812 */ /* 0x000fc800078ec0ff */
.L_x_1:
[----:B------:R-:W-:Y:S02]  /*01b0*/  IADD3 R6, R23, R25, RZ ;  /* 0x0000001917067210 */ /* 0x000fe40007ffe0ff */
[----:B------:R-:W-:Y:S02]  /*01c0*/  MOV R12, 0xff80ff80 ;  /* 0xff80ff80000c7802 */ /* 0x000fe40000000f00 */
[C---:B------:R-:W-:Y:S02]  /*01d0*/  ISETP.GE.AND P3, PT, R6.reuse, c[0x0][0x1a0], PT ;  /* 0x0000680006007a0c */ /* 0x040fe40003f66270 */
[----:B------:R-:W-:-:S02]  /*01e0*/  LEA R28, P4, R6, UR10, 0x1 ;  /* 0x0000000a061c7c11 */ /* 0x000fc4000f8808ff */
[----:B------:R-:W-:Y:S02]  /*01f0*/  MOV R13, 0xff80ff80 ;  /* 0xff80ff80000d7802 */ /* 0x000fe40000000f00 */
[----:B------:R-:W-:Y:S02]  /*0200*/  MOV R14, 0xff80ff80 ;  /* 0xff80ff80000e7802 */ /* 0x000fe40000000f00 */
[----:B------:R-:W-:Y:S02]  /*0210*/  MOV R15, 0xff80ff80 ;  /* 0xff80ff80000f7802 */ /* 0x000fe40000000f00 */
[----:B------:R-:W-:-:S05]  /*0220*/  LEA.HI.X.SX32 R29, R6, UR11, 0x1, P4 ;  /* 0x0000000b061d7c11 */ /* 0x000fca000a0f0eff */
[----:B------:R-:W2:Y:S01]  /*0230*/  @!P3 LDG.E.128 R12, [R28.64] ;  /* 0x0000000e1c0cb981 */ /* 0x000ea2000c1e1d00 */
[----:B------:R-:W-:Y:S02]  /*0240*/  IADD3 R7, R20, R25, RZ ;  /* 0x0000001914077210 */ /* 0x000fe40007ffe0ff */
[----:B------:R-:W-:Y:S02]  /*0250*/  MOV R16, 0xff80ff80 ;  /* 0xff80ff8000107802 */ /* 0x000fe40000000f00 */
[----:B------:R-:W-:Y:S02]  /*0260*/  LOP3.LUT R5, R7, 0x1000, RZ, 0xfc, !PT ;  /* 0x0000100007057812 */ /* 0x000fe400078efcff */
[----:B------:R-:W-:Y:S02]  /*0270*/  MOV R17, 0xff80ff80 ;  /* 0xff80ff8000117802 */ /* 0x000fe40000000f00 */
[C---:B------:R-:W-:Y:S02]  /*0280*/  ISETP.GE.AND P4, PT, R5.reuse, c[0x0][0x1a0], PT ;  /* 0x0000680005007a0c */ /* 0x040fe40003f86270 */
[----:B------:R-:W-:-:S02]  /*0290*/  LEA R4, P3, R5, UR10, 0x1 ;  /* 0x0000000a05047c11 */ /* 0x000fc4000f8608ff */
[----:B------:R-:W-:Y:S02]  /*02a0*/  MOV R18, 0xff80ff80 ;  /* 0xff80ff8000127802 */ /* 0x000fe40000000f00 */
[----:B------:R-:W-:Y:S02]  /*02b0*/  MOV R19, 0xff80ff80 ;  /* 0xff80ff8000137802 */ /* 0x000fe40000000f00 */
[----:B------:R-:W-:-:S05]  /*02c0*/  LEA.HI.X.SX32 R5, R5, UR11, 0x1, P3 ;  /* 0x0000000b05057c11 */ /* 0x000fca00098f0eff */
[----:B------:R0:W3:Y:S01]  /*02d0*/  @!P4 LDG.E.128 R16, [R4.64] ;  /* 0x0000000e0410c981 */ /* 0x0000e2000c1e1d00 */
[----:B------:R-:W-:Y:S02]  /*02e0*/  IADD3 R6, R6, 0x2000, RZ ;  /* 0x0000200006067810 */ /* 0x000fe40007ffe0ff */
[----:B------:R-:W-:Y:S02]  /*02f0*/  MOV R8, 0xff80ff80 ;  /* 0xff80ff8000087802 */ /* 0x000fe40000000f00 */
[----:B------:R-:W-:Y:S02]  /*0300*/  ISETP.GE.AND P3, PT, R6, c[0x0][0x1a0], PT ;  /* 0x0000680006007a0c */ /* 0x000fe40003f66270 */
[----:B------:R-:W-:Y:S02]  /*0310*/  MOV R9, 0xff80ff80 ;  /* 0xff80ff8000097802 */ /* 0x000fe40000000f00 */
[----:B------:R-:W-:Y:S02]  /*0320*/  MOV R10, 0xff80ff80 ;  /* 0xff80ff80000a7802 */ /* 0x000fe40000000f00 */
[----:B------:R-:W-:-:S07]  /*0330*/  MOV R11, 0xff80ff80 ;  /* 0xff80ff80000b7802 */ /* 0x000fce0000000f00 */
[----:B------:R1:W4:Y:S01]  /*0340*/  @!P3 LDG.E.128 R8, [R28.64+0x4000] ;  /* 0x0040000e1c08b981 */ /* 0x000322000c1e1d00 */
[----:B------:R-:W-:Y:S02]  /*0350*/  LOP3.LUT R7, R7, 0x3000, RZ, 0xfc, !PT ;  /* 0x0000300007077812 */ /* 0x000fe400078efcff */
[----:B0-----:R-:W-:Y:S02]  /*0360*/  MOV R4, 0xff80ff80 ;  /* 0xff80ff8000047802 */ /* 0x001fe40000000f00 */
[C---:B------:R-:W-:Y:S02]  /*0370*/  ISETP.GE.AND P4, PT, R7.reuse, c[0x0][0x1a0], PT ;  /* 0x0000680007007a0c */ /* 0x040fe40003f86270 */
[C---:B------:R-:W-:Y:S02]  /*0380*/  LEA R26, P3, R7.reuse, UR10, 0x1 ;  /* 0x0000000a071a7c11 */ /* 0x040fe4000f8608ff */
[----:B------:R-:W-:Y:S02]  /*0390*/  MOV R5, 0xff80ff80 ;  /* 0xff80ff8000057802 */ /* 0x000fe40000000f00 */
[----:B------:R-:W-:-:S02]  /*03a0*/  LEA.HI.X.SX32 R27, R7, UR11, 0x1, P3 ;  /* 0x0000000b071b7c11 */ /* 0x000fc400098f0eff */
[----:B------:R-:W-:Y:S02]  /*03b0*/  MOV R6, 0xff80ff80 ;  /* 0xff80ff8000067802 */ /* 0x000fe40000000f00 */
[----:B------:R-:W-:-:S06]  /*03c0*/  MOV R7, 0xff80ff80 ;  /* 0xff80ff8000077802 */ /* 0x000fcc0000000f00 */
[----:B------:R-:W5:Y:S01]  /*03d0*/  @!P4 LDG.E.128 R4, [R26.64] ;  /* 0x0000000e1a04c981 */ /* 0x000f62000c1e1d00 */
[----:B------:R-:W-:-:S03]  /*03e0*/  IADD3 R25, R25, 0x4000, RZ ;  /* 0x0000400019197810 */ /* 0x000fc60007ffe0ff */
[----:B------:R-:W-:Y:S01]  /*03f0*/  BAR.SYNC.DEFER_BLOCKING 0x0 ;  /* 0x0000000000007b1d */ /* 0x000fe20000010000 */
[C---:B--2---:R-:W-:Y:S02]  /*0400*/  PRMT R30, R12.reuse, 0x7632, R30 ;  /* 0x000076320c1e7816 */ /* 0x044fe4000000001e */
[----:B-1----:R-:W-:Y:S02]  /*0410*/  SHF.L.U32 R28, R12, 0x10, RZ ;  /* 0x000000100c1c7819 */ /* 0x002fe400000006ff */
[----:B------:R-:W-:Y:S02]  /*0420*/  SHF.L.U32 R30, R30, 0x10, RZ ;  /* 0x000000101e1e7819 */ /* 0x000fe400000006ff */
[C---:B------:R-:W-:Y:S01]  /*0430*/  PRMT R34, R13.reuse, 0x7632, R34 ;  /* 0x000076320d227816 */ /* 0x040fe20000000022 */
[----:B------:R-:W-:Y:S01]  /*0440*/  FMUL R12, R28, c[0x0][0x18c] ;  /* 0x000063001c0c7a20 */ /* 0x000fe20000400000 */
[----:B------:R-:W-:Y:S01]  /*0450*/  SHF.L.U32 R32, R13, 0x10, RZ ;  /* 0x000000100d207819 */ /* 0x000fe200000006ff */
[----:B------:R-:W-:Y:S01]  /*0460*/  FMUL R13, R30, c[0x0][0x18c] ;  /* 0x000063001e0d7a20 */ /* 0x000fe20000400000 */
[----:B------:R-:W-:-:S02]  /*0470*/  SHF.L.U32 R34, R34, 0x10, RZ ;  /* 0x0000001022227819 */ /* 0x000fc400000006ff */
[----:B------:R-:W-:Y:S01]  /*0480*/  PRMT R42, R14, 0x7632, R42 ;  /* 0x000076320e2a7816 */ /* 0x000fe2000000002a */
[----:B------:R-:W-:Y:S01]  /*0490*/  FMUL R29, R32, c[0x0][0x18c] ;  /* 0x00006300201d7a20 */ /* 0x000fe20000400000 */
[----:B------:R-:W-:Y:S01]  /*04a0*/  FMNMX R38, R12, R13, !PT ;  /* 0x0000000d0c267209 */ /* 0x000fe20007800000 */
[----:B------:R-:W-:Y:S01]  /*04b0*/  FMUL R12, R34, c[0x0][0x18c] ;  /* 0x00006300220c7a20 */ /* 0x000fe20000400000 */
[----:B------:R-:W-:Y:S02]  /*04c0*/  SHF.L.U32 R36, R14, 0x10, RZ ;  /* 0x000000100e247819 */ /* 0x000fe400000006ff */
[----:B------:R-:W-:Y:S02]  /*04d0*/  FMNMX R29, R29, R38, !PT ;  /* 0x000000261d1d7209 */ /* 0x000fe40007800000 */
[----:B------:R-:W-:Y:S01]  /*04e0*/  SHF.L.U32 R42, R42, 0x10, RZ ;  /* 0x000000102a2a7819 */ /* 0x000fe200000006ff */
[----:B------:R-:W-:Y:S01]  /*04f0*/  FMUL R13, R36, c[0x0][0x18c] ;  /* 0x00006300240d7a20 */ /* 0x000fe20000400000 */
[----:B------:R-:W-:-:S02]  /*0500*/  FMNMX R14, R12, R29, !PT ;  /* 0x0000001d0c0e7209 */ /* 0x000fc40007800000 */
[C---:B------:R-:W-:Y:S01]  /*0510*/  PRMT R58, R15.reuse, 0x7632, R58 ;  /* 0x000076320f3a7816 */ /* 0x040fe2000000003a */
[----:B------:R-:W-:Y:S01]  /*0520*/  FMUL R12, R42, c[0x0][0x18c] ;  /* 0x000063002a0c7a20 */ /* 0x000fe20000400000 */
[----:B------:R-:W-:Y:S02]  /*0530*/  SHF.L.U32 R60, R15, 0x10, RZ ;  /* 0x000000100f3c7819 */ /* 0x000fe400000006ff */
[----:B------:R-:W-:Y:S02]  /*0540*/  FMNMX R15, R13, R14, !PT ;  /* 0x0000000e0d0f7209 */ /* 0x000fe40007800000 */
[----:B------:R-:W-:Y:S01]  /*0550*/  SHF.L.U32 R58, R58, 0x10, RZ ;  /* 0x000000103a3a7819 */ /* 0x000fe200000006ff */
[----:B------:R-:W-:Y:S01]  /*0560*/  FMUL R13, R60, c[0x0][0x18c] ;  /* 0x000063003c0d7a20 */ /* 0x000fe20000400000 */
[----:B------:R-:W-:Y:S02]  /*0570*/  FMNMX R14, R12, R15, !PT ;  /* 0x0000000f0c0e7209 */ /* 0x000fe40007800000 */
[----:B---3--:R-:W-:Y:S01]  /*0580*/  PRMT R40, R16, 0x7632, R40 ;  /* 0x0000763210287816 */ /* 0x008fe20000000028 */
[----:B------:R-:W-:Y:S01]  /*0590*/  FMUL R12, R58, c[0x0][0x18c] ;  /* 0x000063003a0c7a20 */ /* 0x000fe20000400000 */
[----:B------:R-:W-:-:S02]  /*05a0*/  SHF.L.U32 R38, R16, 0x10, RZ ;  /* 0x0000001010267819 */ /* 0x000fc400000006ff */
[----:B------:R-:W-:Y:S02]  /*05b0*/  FMNMX R15, R13, R14, !PT ;  /* 0x0000000e0d0f7209 */ /* 0x000fe40007800000 */
[----:B------:R-:W-:Y:S01]  /*05c0*/  SHF.L.U32 R40, R40, 0x10, RZ ;  /* 0x0000001028287819 */ /* 0x000fe200000006ff */
[----:B------:R-:W-:Y:S01]  /*05d0*/  FMUL R13, R38, c[0x0][0x18c] ;  /* 0x00006300260d7a20 */ /* 0x000fe20000400000 */
[----:B------:R-:W-:Y:S02]  /*05e0*/  FMNMX R14, R12, R15, !PT ;  /* 0x0000000f0c0e7209 */ /* 0x000fe40007800000 */
[C---:B------:R-:W-:Y:S01]  /*05f0*/  PRMT R56, R17.reuse, 0x7632, R56 ;  /* 0x0000763211387816 */ /* 0x040fe20000000038 */
[----:B------:R-:W-:Y:S01]  /*0600*/  FMUL R12, R40, c[0x0][0x18c] ;  /* 0x00006300280c7a20 */ /* 0x000fe20000400000 */
[----:B------:R-:W-:Y:S02]  /*0610*/  SHF.L.U32 R54, R17, 0x10, RZ ;  /* 0x0000001011367819 */ /* 0x000fe400000006ff */
[----:B------:R-:W-:-:S02]  /*0620*/  FMNMX R15, R13, R14, !PT ;  /* 0x0000000e0d0f7209 */ /* 0x000fc40007800000 */
[----:B------:R-:W-:Y:S01]  /*0630*/  SHF.L.U32 R56, R56, 0x10, RZ ;  /* 0x0000001038387819 */ /* 0x000fe200000006ff */
[----:B------:R-:W-:Y:S01]  /*0640*/  FMUL R13, R54, c[0x0][0x18c] ;  /* 0x00006300360d7a20 */ /* 0x000fe20000400000 */
[----:B------:R-:W-:Y:S02]  /*0650*/  FMNMX R14, R12, R15, !PT ;  /* 0x0000000f0c0e7209 */ /* 0x000fe40007800000 */
[----:B------:R-:W-:Y:S01]  /*0660*/  PRMT R52, R18, 0x7632, R52 ;  /* 0x0000763212347816 */ /* 0x000fe20000000034 */
        /* <DEDUP_REMOVED lines=13> */
[----:B----4-:R-:W-:Y:S01]  /*0740*/  PRMT R12, R8, 0x7632, R12 ;  /* 0x00007632080c7816 */ /* 0x010fe2000000000c */
        /* <DEDUP_REMOVED lines=13> */
[C---:B------:R-:W-:Y:S02]  /*0820*/  PRMT R12, R10.reuse, 0x7632, R12 ;  /* 0x000076320a0c7816 */ /* 0x040fe4000000000c */
[----:B------:R-:W-:Y:S01]  /*0830*/  SHF.L.U32 R13, R10, 0x10, RZ ;  /* 0x000000100a0d7819 */ /* 0x000fe200000006ff */
[----:B------:R-:W-:Y:S01]  /*0840*/  FMUL R10, R9, c[0x0][0x18c] ;  /* 0x00006300090a7a20 */ /* 0x000fe20000400000 */
[----:B------:R-:W-:Y:S02]  /*0850*/  FMNMX R15, R15, R14, !PT ;  /* 0x0000000e0f0f7209 */ /* 0x000fe40007800000 */
[----:B------:R-:W-:Y:S01]  /*0860*/  SHF.L.U32 R12, R12, 0x10, RZ ;  /* 0x000000100c0c7819 */ /* 0x000fe200000006ff */
[----:B------:R-:W-:Y:S01]  /*0870*/  FMUL R14, R13, c[0x0][0x18c] ;  /* 0x000063000d0e7a20 */ /* 0x000fe20000400000 */
[----:B------:R-:W-:-:S02]  /*0880*/  FMNMX R19, R10, R15, !PT ;  /* 0x0000000f0a137209 */ /* 0x000fc40007800000 */
[C---:B------:R-:W-:Y:S01]  /*0890*/  SHF.L.U32 R10, R11.reuse, 0x10, RZ ;  /* 0x000000100b0a7819 */ /* 0x040fe200000006ff */
[----:B------:R-:W-:Y:S01]  /*08a0*/  FMUL R15, R12, c[0x0][0x18c] ;  /* 0x000063000c0f7a20 */ /* 0x000fe20000400000 */
[----:B------:R-:W-:Y:S02]  /*08b0*/  FMNMX R16, R14, R19, !PT ;  /* 0x000000130e107209 */ /* 0x000fe40007800000 */
[----:B------:R-:W-:Y:S01]  /*08c0*/  PRMT R14, R11, 0x7632, R14 ;  /* 0x000076320b0e7816 */ /* 0x000fe2000000000e */
[----:B------:R-:W-:Y:S01]  /*08d0*/  FMUL R11, R10, c[0x0][0x18c] ;  /* 0x000063000a0b7a20 */ /* 0x000fe20000400000 */
[----:B------:R-:W-:Y:S02]  /*08e0*/  FMNMX R16, R15, R16, !PT ;  /* 0x000000100f107209 */ /* 0x000fe40007800000 */
[----:B------:R-:W-:Y:S02]  /*08f0*/  SHF.L.U32 R14, R14, 0x10, RZ ;  /* 0x000000100e0e7819 */ /* 0x000fe400000006ff */
[----:B------:R-:W-:-:S02]  /*0900*/  FMNMX R16, R11, R16, !PT ;  /* 0x000000100b107209 */ /* 0x000fc40007800000 */
[----:B-----5:R-:W-:Y:S01]  /*0910*/  SHF.L.U32 R11, R4, 0x10, RZ ;  /* 0x00000010040b7819 */ /* 0x020fe200000006ff */
[----:B------:R-:W-:Y:S01]  /*0920*/  FMUL R15, R14, c[0x0][0x18c] ;  /* 0x000063000e0f7a20 */ /* 0x000fe20000400000 */
[----:B------:R-:W-:Y:S02]  /*0930*/  PRMT R4, R4, 0x7632, R4 ;  /* 0x0000763204047816 */ /* 0x000fe40000000004 */
[----:B------:R-:W-:Y:S02]  /*0940*/  PRMT R18, R6, 0x7632, R18 ;  /* 0x0000763206127816 */ /* 0x000fe40000000012 */
[----:B------:R-:W-:Y:S01]  /*0950*/  FMNMX R16, R15, R16, !PT ;  /* 0x000000100f107209 */ /* 0x000fe20007800000 */
[----:B------:R-:W-:Y:S01]  /*0960*/  FMUL R15, R11, c[0x0][0x18c] ;  /* 0x000063000b0f7a20 */ /* 0x000fe20000400000 */
[----:B------:R-:W-:-:S04]  /*0970*/  SHF.L.U32 R4, R4, 0x10, RZ ;  /* 0x0000001004047819 */ /* 0x000fc800000006ff */
[----:B------:R-:W-:Y:S01]  /*0980*/  FMNMX R19, R15, R16, !PT ;  /* 0x000000100f137209 */ /* 0x000fe20007800000 */
[----:B------:R-:W-:Y:S01]  /*0990*/  FMUL R16, R4, c[0x0][0x18c] ;  /* 0x0000630004107a20 */ /* 0x000fe20000400000 */
[C---:B------:R-:W-:Y:S02]  /*09a0*/  PRMT R15, R5.reuse, 0x7632, R15 ;  /* 0x00007632050f7816 */ /* 0x040fe4000000000f */
[----:B------:R-:W-:Y:S02]  /*09b0*/  SHF.L.U32 R5, R5, 0x10, RZ ;  /* 0x0000001005057819 */ /* 0x000fe400000006ff */
[----:B------:R-:W-:Y:S02]  /*09c0*/  FMNMX R19, R16, R19, !PT ;  /* 0x0000001310137209 */ /* 0x000fe40007800000 */
[----:B------:R-:W-:Y:S01]  /*09d0*/  SHF.L.U32 R15, R15, 0x10, RZ ;  /* 0x000000100f0f7819 */ /* 0x000fe200000006ff */
[----:B------:R-:W-:-:S05]  /*09e0*/  FMUL R16, R5, c[0x0][0x18c] ;  /* 0x0000630005107a20 */ /* 0x000fca0000400000 */
[----:B------:R-:W-:Y:S01]  /*09f0*/  FMNMX R26, R16, R19, !PT ;  /* 0x00000013101a7209 */ /* 0x000fe20007800000 */
[----:B------:R-:W-:Y:S01]  /*0a00*/  FMUL R19, R15, c[0x0][0x18c] ;  /* 0x000063000f137a20 */ /* 0x000fe20000400000 */
[----:B------:R-:W-:Y:S02]  /*0a10*/  SHF.L.U32 R16, R6, 0x10, RZ ;  /* 0x0000001006107819 */ /* 0x000fe400000006ff */
[----:B------:R-:W-:Y:S02]  /*0a20*/  SHF.L.U32 R6, R18, 0x10, RZ ;  /* 0x0000001012067819 */ /* 0x000fe400000006ff */
[----:B------:R-:W-:Y:S01]  /*0a30*/  FMNMX R19, R19, R26, !PT ;  /* 0x0000001a13137209 */ /* 0x000fe20007800000 */
[----:B------:R-:W-:Y:S01]  /*0a40*/  FMUL R18, R16, c[0x0][0x18c] ;  /* 0x0000630010127a20 */ /* 0x000fe20000400000 */
[----:B------:R-:W-:-:S04]  /*0a50*/  SHF.L.U32 R26, R7, 0x10, RZ ;  /* 0x00000010071a7819 */ /* 0x000fc800000006ff */
[----:B------:R-:W-:Y:S01]  /*0a60*/  FMNMX R19, R18, R19, !PT ;  /* 0x0000001312137209 */ /* 0x000fe20007800000 */
[----:B------:R-:W-:-:S05]  /*0a70*/  FMUL R18, R6, c[0x0][0x18c] ;  /* 0x0000630006127a20 */ /* 0x000fca0000400000 */
[----:B------:R-:W-:Y:S02]  /*0a80*/  FMNMX R19, R18, R19, !PT ;  /* 0x0000001312137209 */ /* 0x000fe40007800000 */
[----:B------:R-:W-:Y:S01]  /*0a90*/  PRMT R18, R7, 0x7632, R18 ;  /* 0x0000763207127816 */ /* 0x000fe20000000012 */
[----:B------:R-:W-:-:S03]  /*0aa0*/  FMUL R7, R26, c[0x0][0x18c] ;  /* 0x000063001a077a20 */ /* 0x000fc60000400000 */
[----:B------:R-:W-:Y:S02]  /*0ab0*/  SHF.L.U32 R18, R18, 0x10, RZ ;  /* 0x0000001012127819 */ /* 0x000fe400000006ff */
[----:B------:R-:W-:-:S03]  /*0ac0*/  FMNMX R19, R7, R19, !PT ;  /* 0x0000001307137209 */ /* 0x000fc60007800000 */
[----:B------:R-:W-:-:S05]  /*0ad0*/  FMUL R7, R18, c[0x0][0x18c] ;  /* 0x0000630012077a20 */ /* 0x000fca0000400000 */
[----:B------:R-:W-:-:S05]  /*0ae0*/  FMNMX R7, R7, R19, !PT ;  /* 0x0000001307077209 */ /* 0x000fca0007800000 */
[----:B------:R-:W0:Y:S02]  /*0af0*/  SHFL.BFLY PT, R19, R7, 0x10, 0x1f ;  /* 0x0e001f0007137f89 */ /* 0x000e2400000e0000 */
[----:B0-----:R-:W-:-:S05]  /*0b00*/  FMNMX R19, R7, R19, !PT ;  /* 0x0000001307137209 */ /* 0x001fca0007800000 */
        /* <DEDUP_REMOVED lines=8> */
[----:B------:R-:W-:Y:S04]  /*0b90*/  @!P2 STS [R22], R33 ;  /* 0x000000211600a388 */ /* 0x000fe80000000800 */
[----:B------:R-:W-:Y:S06]  /*0ba0*/  BAR.SYNC.DEFER_BLOCKING 0x0 ;  /* 0x0000000000007b1d */ /* 0x000fec0000010000 */
[----:B------:R-:W0:Y:S04]  /*0bb0*/  @!P0 LDS R24, [R0.X4] ;  /* 0x0000000000188984 */ /* 0x000e280000004800 */
[----:B0-----:R-:W0:Y:S02]  /*0bc0*/  SHFL.BFLY PT, R7, R24, 0x8, 0x1f ;  /* 0x0d001f0018077f89 */ /* 0x001e2400000e0000 */
[----:B0-----:R-:W-:-:S05]  /*0bd0*/  FMNMX R19, R24, R7, !PT ;  /* 0x0000000718137209 */ /* 0x001fca0007800000 */
[----:B------:R-:W0:Y:S02]  /*0be0*/  SHFL.BFLY PT, R7, R19, 0x4, 0x1f ;  /* 0x0c801f0013077f89 */ /* 0x000e2400000e0000 */
[----:B0-----:R-:W-:-:S05]  /*0bf0*/  FMNMX R27, R19, R7, !PT ;  /* 0x00000007131b7209 */ /* 0x001fca0007800000 */
[----:B------:R-:W0:Y:S02]  /*0c00*/  SHFL.BFLY PT, R7, R27, 0x2, 0x1f ;  /* 0x0c401f001b077f89 */ /* 0x000e2400000e0000 */
[----:B0-----:R-:W-:-:S05]  /*0c10*/  FMNMX R29, R27, R7, !PT ;  /* 0x000000071b1d7209 */ /* 0x001fca0007800000 */
[----:B------:R-:W0:Y:S02]  /*0c20*/  SHFL.BFLY PT, R7, R29, 0x1, 0x1f ;  /* 0x0c201f001d077f89 */ /* 0x000e2400000e0000 */
[----:B0-----:R-:W-:-:S05]  /*0c30*/  FMNMX R31, R29, R7, !PT ;  /* 0x000000071d1f7209 */ /* 0x001fca0007800000 */
[----:B------:R-:W-:Y:S04]  /*0c40*/  @!P1 STS [R0.X4], R31 ;  /* 0x0000001f00009388 */ /* 0x000fe80000004800 */
[----:B------:R-:W-:Y:S06]  /*0c50*/  BAR.SYNC.DEFER_BLOCKING 0x0 ;  /* 0x0000000000007b1d */ /* 0x000fec0000010000 */
[----:B------:R-:W0:Y:S02]  /*0c60*/  LDS R7, [RZ] ;  /* 0x00000000ff077984 */ /* 0x000e240000000800 */
[----:B0-----:R-:W-:-:S05]  /*0c70*/  FMNMX R7, R7, R21, !PT ;  /* 0x0000001507077209 */ /* 0x001fca0007800000 */
[--C-:B------:R-:W-:Y:S02]  /*0c80*/  FFMA R28, R28, c[0x0][0x18c], -R7.reuse ;  /* 0x000063001c1c7a23 */ /* 0x100fe40000000807 */
[--C-:B------:R-:W-:Y:S02]  /*0c90*/  FFMA R30, R30, c[0x0][0x18c], -R7.reuse ;  /* 0x000063001e1e7a23 */ /* 0x100fe40000000807 */
[----:B------:R-:W-:Y:S02]  /*0ca0*/  FMUL R28, R28, 1.4426950216293334961 ;  /* 0x3fb8aa3b1c1c7820 */ /* 0x000fe40000400000 */
[----:B------:R-:W-:Y:S02]  /*0cb0*/  FFMA R32, R32, c[0x0][0x18c], -R7 ;  /* 0x0000630020207a23 */ /* 0x000fe40000000807 */
[----:B------:R-:W-:Y:S01]  /*0cc0*/  FMUL R30, R30, 1.4426950216293334961 ;  /* 0x3fb8aa3b1e1e7820 */ /* 0x000fe20000400000 */
[----:B------:R-:W-:Y:S01]  /*0cd0*/  FSETP.GEU.AND P3, PT, R28, -126, PT ;  /* 0xc2fc00001c00780b */ /* 0x000fe20003f6e000 */
[----:B------:R-:W-:-:S02]  /*0ce0*/  FMUL R27, R32, 1.4426950216293334961 ;  /* 0x3fb8aa3b201b7820 */ /* 0x000fc40000400000 */
[--C-:B------:R-:W-:Y:S01]  /*0cf0*/  FFMA R34, R34, c[0x0][0x18c], -R7.reuse ;  /* 0x0000630022227a23 */ /* 0x100fe20000000807 */
[----:B------:R-:W-:Y:S01]  /*0d00*/  FSETP.GEU.AND P4, PT, R30, -126, PT ;  /* 0xc2fc00001e00780b */ /* 0x000fe20003f8e000 */
[--C-:B------:R-:W-:Y:S01]  /*0d10*/  FFMA R36, R36, c[0x0][0x18c], -R7.reuse ;  /* 0x0000630024247a23 */ /* 0x100fe20000000807 */
[----:B------:R-:W-:Y:S01]  /*0d20*/  FSETP.GEU.AND P5, PT, R27, -126, PT ;  /* 0xc2fc00001b00780b */ /* 0x000fe20003fae000 */
[----:B------:R-:W-:Y:S02]  /*0d30*/  FMUL R34, R34, 1.4426950216293334961 ;  /* 0x3fb8aa3b22227820 */ /* 0x000fe40000400000 */
[----:B------:R-:W-:Y:S02]  /*0d40*/  FFMA R42, R42, c[0x0][0x18c], -R7 ;  /* 0x000063002a2a7a23 */ /* 0x000fe40000000807 */
[----:B------:R-:W-:Y:S02]  /*0d50*/  FMUL R36, R36, 1.4426950216293334961 ;  /* 0x3fb8aa3b24247820 */ /* 0x000fe40000400000 */
[----:B------:R-:W-:-:S02]  /*0d60*/  @!P3 FMUL R28, R28, 0.5 ;  /* 0x3f0000001c1cb820 */ /* 0x000fc40000400000 */
[--C-:B------:R-:W-:Y:S02]  /*0d70*/  FFMA R60, R60, c[0x0][0x18c], -R7.reuse ;  /* 0x000063003c3c7a23 */ /* 0x100fe40000000807 */
[----:B------:R-:W0:Y:S01]  /*0d80*/  MUFU.EX2 R19, R28 ;  /* 0x0000001c00137308 */ /* 0x000e220000000800 */
[----:B------:R-:W-:Y:S02]  /*0d90*/  @!P4 FMUL R30, R30, 0.5 ;  /* 0x3f0000001e1ec820 */ /* 0x000fe40000400000 */
[----:B------:R-:W-:Y:S02]  /*0da0*/  @!P5 FMUL R27, R27, 0.5 ;  /* 0x3f0000001b1bd820 */ /* 0x000fe40000400000 */
[--C-:B------:R-:W-:Y:S02]  /*0db0*/  FFMA R58, R58, c[0x0][0x18c], -R7.reuse ;  /* 0x000063003a3a7a23 */ /* 0x100fe40000000807 */
[----:B------:R-:W-:Y:S01]  /*0dc0*/  FFMA R38, R38, c[0x0][0x18c], -R7 ;  /* 0x0000630026267a23 */ /* 0x000fe20000000807 */
[----:B------:R1:W2:Y:S01]  /*0dd0*/  MUFU.EX2 R32, R30 ;  /* 0x0000001e00207308 */ /* 0x0002a20000000800 */
[----:B------:R-:W-:-:S02]  /*0de0*/  FMUL R31, R58, 1.4426950216293334961 ;  /* 0x3fb8aa3b3a1f7820 */ /* 0x000fc40000400000 */
[--C-:B------:R-:W-:Y:S02]  /*0df0*/  FFMA R40, R40, c[0x0][0x18c], -R7.reuse ;  /* 0x0000630028287a23 */ /* 0x100fe40000000807 */
[--C-:B------:R-:W-:Y:S02]  /*0e00*/  FFMA R54, R54, c[0x0][0x18c], -R7.reuse ;  /* 0x0000630036367a23 */ /* 0x100fe40000000807 */
[----:B------:R-:W-:Y:S01]  /*0e10*/  FMUL R33, R40, 1.4426950216293334961 ;  /* 0x3fb8aa3b28217820 */ /* 0x000fe20000400000 */
[----:B------:R3:W4:Y:S01]  /*0e20*/  MUFU.EX2 R29, R27 ;  /* 0x0000001b001d7308 */ /* 0x0007220000000800 */
[----:B0-----:R-:W-:Y:S01]  /*0e30*/  @!P3 FMUL R19, R19, R19 ;  /* 0x000000131313b220 */ /* 0x001fe20000400000 */
[----:B------:R-:W-:Y:S01]  /*0e40*/  FSETP.GEU.AND P3, PT, R34, -126, PT ;  /* 0xc2fc00002200780b */ /* 0x000fe20003f6e000 */
[----:B-1----:R-:W-:Y:S02]  /*0e50*/  FMUL R30, R60, 1.4426950216293334961 ;  /* 0x3fb8aa3b3c1e7820 */ /* 0x002fe40000400000 */
[----:B------:R-:W-:-:S02]  /*0e60*/  FFMA R56, R56, c[0x0][0x18c], -R7 ;  /* 0x0000630038387a23 */ /* 0x000fc40000000807 */
[----:B------:R-:W-:Y:S01]  /*0e70*/  FFMA R44, R44, c[0x0][0x18c], -R7 ;  /* 0x000063002c2c7a23 */ /* 0x000fe20000000807 */
[----:B------:R-:W-:Y:S01]  /*0e80*/  FSETP.GEU.AND P6, PT, R30, -126, PT ;  /* 0xc2fc00001e00780b */ /* 0x000fe20003fce000 */
[----:B---3--:R-:W-:Y:S02]  /*0e90*/  FMUL R27, R42, 1.4426950216293334961 ;  /* 0x3fb8aa3b2a1b7820 */ /* 0x008fe40000400000 */
[----:B--2---:R-:W-:Y:S01]  /*0ea0*/  @!P4 FMUL R32, R32, R32 ;  /* 0x000000202020c220 */ /* 0x004fe20000400000 */
[----:B------:R-:W-:Y:S01]  /*0eb0*/  FSETP.GEU.AND P4, PT, R36, -126, PT ;  /* 0xc2fc00002400780b */ /* 0x000fe20003f8e000 */
[----:B------:R-:W-:Y:S02]  /*0ec0*/  FMUL R35, R56, 1.4426950216293334961 ;  /* 0x3fb8aa3b38237820 */ /* 0x000fe40000400000 */
[----:B------:R-:W-:Y:S02]  /*0ed0*/  @!P3 FMUL R34, R34, 0.5 ;  /* 0x3f0000002222b820 */ /* 0x000fe40000400000 */
[----:B----4-:R-:W-:Y:S01]  /*0ee0*/  @!P5 FMUL R29, R29, R29 ;  /* 0x0000001d1d1dd220 */ /* 0x010fe20000400000 */
[----:B------:R-:W-:Y:S01]  /*0ef0*/  FSETP.GEU.AND P5, PT, R27, -126, PT ;  /* 0xc2fc00001b00780b */ /* 0x000fe20003fae000 */
[----:B------:R0:W1:Y:S01]  /*0f00*/  MUFU.EX2 R28, R34 ;  /* 0x00000022001c7308 */ /* 0x0000620000000800 */
[----:B------:R-:W-:-:S02]  /*0f10*/  FADD R32, R19, R32 ;  /* 0x0000002013207221 */ /* 0x000fc40000000000 */
[----:B------:R-:W-:Y:S02]  /*0f20*/  @!P6 FMUL R30, R30, 0.5 ;  /* 0x3f0000001e1ee820 */ /* 0x000fe40000400000 */
[----:B------:R-:W-:Y:S02]  /*0f30*/  FADD R19, R29, R32 ;  /* 0x000000201d137221 */ /* 0x000fe40000000000 */
[----:B------:R-:W-:Y:S02]  /*0f40*/  @!P4 FMUL R36, R36, 0.5 ;  /* 0x3f0000002424c820 */ /* 0x000fe40000400000 */
[----:B------:R-:W2:Y:S01]  /*0f50*/  MUFU.EX2 R30, R30 ;  /* 0x0000001e001e7308 */ /* 0x000ea20000000800 */
[----:B------:R-:W-:Y:S02]  /*0f60*/  FMUL R32, R38, 1.4426950216293334961 ;  /* 0x3fb8aa3b26207820 */ /* 0x000fe40000400000 */
[----:B------:R-:W-:Y:S02]  /*0f70*/  @!P5 FMUL R27, R27, 0.5 ;  /* 0x3f0000001b1bd820 */ /* 0x000fe40000400000 */
[----:B0-----:R-:W-:-:S02]  /*0f80*/  FMUL R34, R54, 1.4426950216293334961 ;  /* 0x3fb8aa3b36227820 */ /* 0x001fc40000400000 */
[----:B-1----:R-:W-:Y:S01]  /*0f90*/  @!P3 FMUL R28, R28, R28 ;  /* 0x0000001c1c1cb220 */ /* 0x002fe20000400000 */
[----:B------:R-:W-:Y:S01]  /*0fa0*/  FSETP.GEU.AND P3, PT, R31, -126, PT ;  /* 0xc2fc00001f00780b */ /* 0x000fe20003f6e000 */
[----:B------:R0:W1:Y:S01]  /*0fb0*/  MUFU.EX2 R29, R36 ;  /* 0x00000024001d7308 */ /* 0x0000620000000800 */
[--C-:B------:R-:W-:Y:S02]  /*0fc0*/  FFMA R52, R52, c[0x0][0x18c], -R7.reuse ;  /* 0x0000630034347a23 */ /* 0x100fe40000000807 */
[----:B------:R-:W-:Y:S02]  /*0fd0*/  FFMA R48, R48, c[0x0][0x18c], -R7 ;  /* 0x0000630030307a23 */ /* 0x000fe40000000807 */
[----:B------:R-:W-:Y:S02]  /*0fe0*/  FMUL R37, R52, 1.4426950216293334961 ;  /* 0x3fb8aa3b34257820 */ /* 0x000fe40000400000 */
[----:B--2---:R-:W-:Y:S01]  /*0ff0*/  @!P6 FMUL R30, R30, R30 ;  /* 0x0000001e1e1ee220 */ /* 0x004fe20000400000 */
[----:B------:R-:W2:Y:S01]  /*1000*/  MUFU.EX2 R27, R27 ;  /* 0x0000001b001b7308 */ /* 0x000ea20000000800 */
[----:B------:R-:W-:Y:S01]  /*1010*/  FSETP.GEU.AND P6, PT, R34, -126, PT ;  /* 0xc2fc00002200780b */ /* 0x000fe20003fce000 */
[----:B0-----:R-:W-:-:S02]  /*1020*/  FMUL R36, R44, 1.4426950216293334961 ;  /* 0x3fb8aa3b2c247820 */ /* 0x001fc40000400000 */
[----:B------:R-:W-:Y:S02]  /*1030*/  @!P3 FMUL R31, R31, 0.5 ;  /* 0x3f0000001f1fb820 */ /* 0x000fe40000400000 */
[----:B------:R-:W-:Y:S02]  /*1040*/  FMUL R38, R48, 1.4426950216293334961 ;  /* 0x3fb8aa3b30267820 */ /* 0x000fe40000400000 */
[----:B-1----:R-:W-:Y:S01]  /*1050*/  @!P4 FMUL R29, R29, R29 ;  /* 0x0000001d1d1dc220 */ /* 0x002fe20000400000 */
[----:B------:R-:W-:Y:S01]  /*1060*/  FSETP.GEU.AND P4, PT, R32, -126, PT ;  /* 0xc2fc00002000780b */ /* 0x000fe20003f8e000 */
[----:B------:R-:W0:Y:S01]  /*1070*/  MUFU.EX2 R31, R31 ;  /* 0x0000001f001f7308 */ /* 0x000e220000000800 */
[--C-:B------:R-:W-:Y:S02]  /*1080*/  FFMA R50, R50, c[0x0][0x18c], -R7.reuse ;  /* 0x0000630032327a23 */ /* 0x100fe40000000807 */
[----:B------:R-:W-:Y:S02]  /*1090*/  FFMA R8, R8, c[0x0][0x18c], -R7 ;  /* 0x0000630008087a23 */ /* 0x000fe40000000807 */
[----:B------:R-:W-:-:S02]  /*10a0*/  @!P6 FMUL R34, R34, 0.5 ;  /* 0x3f0000002222e820 */ /* 0x000fc40000400000 */
[----:B--2---:R-:W-:Y:S01]  /*10b0*/  @!P5 FMUL R27, R27, R27 ;  /* 0x0000001b1b1bd220 */ /* 0x004fe20000400000 */
[----:B------:R-:W-:Y:S01]  /*10c0*/  FSETP.GEU.AND P5, PT, R33, -126, PT ;  /* 0xc2fc00002100780b */ /* 0x000fe20003fae000 */
[----:B------:R-:W-:Y:S02]  /*10d0*/  FMUL R50, R50, 1.4426950216293334961 ;  /* 0x3fb8aa3b32327820 */ /* 0x000fe40000400000 */
[----:B------:R-:W1:Y:S01]  /*10e0*/  MUFU.EX2 R34, R34 ;  /* 0x0000002200227308 */ /* 0x000e620000000800 */
[----:B------:R-:W-:Y:S02]  /*10f0*/  @!P4 FMUL R32, R32, 0.5 ;  /* 0x3f0000002020c820 */ /* 0x000fe40000400000 */
[----:B------:R-:W-:Y:S02]  /*1100*/  FFMA R46, R46, c[0x0][0x18c], -R7 ;  /* 0x000063002e2e7a23 */ /* 0x000fe40000000807 */
[----:B0-----:R-:W-:Y:S01]  /*1110*/  @!P3 FMUL R31, R31, R31 ;  /* 0x0000001f1f1fb220 */ /* 0x001fe20000400000 */
[----:B------:R-:W-:Y:S01]  /*1120*/  FSETP.GEU.AND P3, PT, R35, -126, PT ;  /* 0xc2fc00002300780b */ /* 0x000fe20003f6e000 */
[----:B------:R-:W-:Y:S01]  /*1130*/  FMUL R39, R8, 1.4426950216293334961 ;  /* 0x3fb8aa3b08277820 */ /* 0x000fe20000400000 */
[----:B------:R-:W0:Y:S01]  /*1140*/  MUFU.EX2 R32, R32 ;  /* 0x0000002000207308 */ /* 0x000e220000000800 */
[----:B------:R-:W-:-:S02]  /*1150*/  FMUL R46, R46, 1.4426950216293334961 ;  /* 0x3fb8aa3b2e2e7820 */ /* 0x000fc40000400000 */
[----:B------:R-:W-:Y:S02]  /*1160*/  @!P5 FMUL R33, R33, 0.5 ;  /* 0x3f0000002121d820 */ /* 0x000fe40000400000 */
[----:B------:R-:W-:Y:S02]  /*1170*/  FFMA R17, R17, c[0x0][0x18c], -R7 ;  /* 0x0000630011117a23 */ /* 0x000fe40000000807 */
[----:B------:R-:W-:Y:S02]  /*1180*/  FADD R40, R28, R19 ;  /* 0x000000131c287221 */ /* 0x000fe40000000000 */
[----:B------:R-:W2:Y:S01]  /*1190*/  MUFU.EX2 R33, R33 ;  /* 0x0000002100217308 */ /* 0x000ea20000000800 */
[----:B-1----:R-:W-:Y:S01]  /*11a0*/  @!P6 FMUL R34, R34, R34 ;  /* 0x000000222222e220 */ /* 0x002fe20000400000 */
[----:B------:R-:W-:Y:S01]  /*11b0*/  FSETP.GEU.AND P6, PT, R38, -126, PT ;  /* 0xc2fc00002600780b */ /* 0x000fe20003fce000 */
[----:B------:R-:W-:Y:S02]  /*11c0*/  @!P3 FMUL R35, R35, 0.5 ;  /* 0x3f0000002323b820 */ /* 0x000fe40000400000 */
[----:B------:R-:W-:-:S02]  /*11d0*/  FMUL R19, R17, 1.4426950216293334961 ;  /* 0x3fb8aa3b11137820 */ /* 0x000fc40000400000 */
[----:B0-----:R-:W-:Y:S01]  /*11e0*/  @!P4 FMUL R32, R32, R32 ;  /* 0x000000202020c220 */ /* 0x001fe20000400000 */
[----:B------:R-:W-:Y:S01]  /*11f0*/  FSETP.GEU.AND P4, PT, R36, -126, PT ;  /* 0xc2fc00002400780b */ /* 0x000fe20003f8e000 */
[----:B------:R-:W0:Y:S01]  /*1200*/  MUFU.EX2 R35, R35 ;  /* 0x0000002300237308 */ /* 0x000e220000000800 */
[----:B------:R-:W-:Y:S02]  /*1210*/  FFMA R17, R9, c[0x0][0x18c], -R7 ;  /* 0x0000630009117a23 */ /* 0x000fe40000000807 */
[----:B------:R-:W-:Y:S02]  /*1220*/  FADD R40, R29, R40 ;  /* 0x000000281d287221 */ /* 0x000fe40000000000 */
[----:B------:R-:W-:Y:S02]  /*1230*/  FMUL R28, R17, 1.4426950216293334961 ;  /* 0x3fb8aa3b111c7820 */ /* 0x000fe40000400000 */
[----:B--2---:R-:W-:Y:S01]  /*1240*/  @!P5 FMUL R33, R33, R33 ;  /* 0x000000212121d220 */ /* 0x004fe20000400000 */
[----:B------:R-:W-:Y:S01]  /*1250*/  FSETP.GEU.AND P5, PT, R37, -126, PT ;  /* 0xc2fc00002500780b */ /* 0x000fe20003fae000 */
[----:B------:R-:W-:-:S02]  /*1260*/  @!P6 FMUL R38, R38, 0.5 ;  /* 0x3f0000002626e820 */ /* 0x000fc40000400000 */
[--C-:B------:R-:W-:Y:S02]  /*1270*/  FFMA R13, R13, c[0x0][0x18c], -R7.reuse ;  /* 0x000063000d0d7a23 */ /* 0x100fe40000000807 */
[----:B------:R-:W-:Y:S02]  /*1280*/  @!P4 FMUL R36, R36, 0.5 ;  /* 0x3f0000002424c820 */ /* 0x000fe40000400000 */
[----:B------:R-:W1:Y:S01]  /*1290*/  MUFU.EX2 R38, R38 ;  /* 0x0000002600267308 */ /* 0x000e620000000800 */
[----:B0-----:R-:W-:Y:S01]  /*12a0*/  @!P3 FMUL R35, R35, R35 ;  /* 0x000000232323b220 */ /* 0x001fe20000400000 */
[----:B------:R-:W-:Y:S01]  /*12b0*/  FSETP.GEU.AND P3, PT, R50, -126, PT ;  /* 0xc2fc00003200780b */ /* 0x000fe20003f6e000 */
[----:B------:R-:W-:Y:S02]  /*12c0*/  FADD R29, R27, R40 ;  /* 0x000000281b1d7221 */ /* 0x000fe40000000000 */
[----:B------:R-:W-:Y:S02]  /*12d0*/  FMUL R27, R13, 1.4426950216293334961 ;  /* 0x3fb8aa3b0d1b7820 */ /* 0x000fe40000400000 */
[----:B------:R-:W-:Y:S01]  /*12e0*/  @!P5 FMUL R37, R37, 0.5 ;  /* 0x3f0000002525d820 */ /* 0x000fe20000400000 */
[----:B------:R-:W0:Y:S01]  /*12f0*/  MUFU.EX2 R36, R36 ;  /* 0x0000002400247308 */ /* 0x000e220000000800 */
[----:B------:R-:W-:-:S02]  /*1300*/  FFMA R13, R12, c[0x0][0x18c], -R7 ;  /* 0x000063000c0d7a23 */ /* 0x000fc40000000807 */
[----:B------:R-:W-:Y:S02]  /*1310*/  FADD R30, R30, R29 ;  /* 0x0000001d1e1e7221 */ /* 0x000fe40000000000 */
[----:B------:R-:W-:Y:S02]  /*1320*/  FMUL R29, R13, 1.4426950216293334961 ;  /* 0x3fb8aa3b0d1d7820 */ /* 0x000fe40000400000 */
[----:B------:R-:W-:Y:S01]  /*1330*/  @!P3 FMUL R50, R50, 0.5 ;  /* 0x3f0000003232b820 */ /* 0x000fe20000400000 */
[----:B------:R-:W2:Y:S01]  /*1340*/  MUFU.EX2 R37, R37 ;  /* 0x0000002500257308 */ /* 0x000ea20000000800 */
[----:B-1----:R-:W-:Y:S01]  /*1350*/  @!P6 FMUL R38, R38, R38 ;  /* 0x000000262626e220 */ /* 0x002fe20000400000 */
[----:B------:R-:W-:Y:S01]  /*1360*/  FSETP.GEU.AND P6, PT, R19, -126, PT ;  /* 0xc2fc00001300780b */ /* 0x000fe20003fce000 */
[----:B------:R-:W-:Y:S02]  /*1370*/  FFMA R13, R10, c[0x0][0x18c], -R7 ;  /* 0x000063000a0d7a23 */ /* 0x000fe40000000807 */
[----:B------:R-:W-:-:S02]  /*1380*/  FADD R31, R31, R30 ;  /* 0x0000001e1f1f7221 */ /* 0x000fc40000000000 */
[----:B------:R-:W-:Y:S01]  /*1390*/  FMUL R30, R13, 1.4426950216293334961 ;  /* 0x3fb8aa3b0d1e7820 */ /* 0x000fe20000400000 */
[----:B------:R-:W1:Y:S01]  /*13a0*/  MUFU.EX2 R8, R50 ;  /* 0x0000003200087308 */ /* 0x000e620000000800 */
[----:B0-----:R-:W-:Y:S01]  /*13b0*/  @!P4 FMUL R36, R36, R36 ;  /* 0x000000242424c220 */ /* 0x001fe20000400000 */
[----:B------:R-:W-:Y:S01]  /*13c0*/  FSETP.GEU.AND P4, PT, R46, -126, PT ;  /* 0xc2fc00002e00780b */ /* 0x000fe20003f8e000 */
[--C-:B------:R-:W-:Y:S02]  /*13d0*/  FFMA R14, R14, c[0x0][0x18c], -R7.reuse ;  /* 0x000063000e0e7a23 */ /* 0x100fe40000000807 */
[----:B------:R-:W-:Y:S02]  /*13e0*/  FFMA R11, R11, c[0x0][0x18c], -R7 ;  /* 0x000063000b0b7a23 */ /* 0x000fe40000000807 */
[----:B------:R-:W-:Y:S02]  /*13f0*/  @!P6 FMUL R19, R19, 0.5 ;  /* 0x3f0000001313e820 */ /* 0x000fe40000400000 */
[----:B--2---:R-:W-:Y:S01]  /*1400*/  @!P5 FMUL R37, R37, R37 ;  /* 0x000000252525d220 */ /* 0x004fe20000400000 */
[----:B------:R-:W-:Y:S01]  /*1410*/  FSETP.GEU.AND P5, PT, R39, -126, PT ;  /* 0xc2fc00002700780b */ /* 0x000fe20003fae000 */
[----:B------:R0:W2:Y:S01]  /*1420*/  MUFU.EX2 R12, R19 ;  /* 0x00000013000c7308 */ /* 0x0000a20000000800 */
[----:B------:R-:W-:-:S02]  /*1430*/  FADD R32, R32, R31 ;  /* 0x0000001f20207221 */ /* 0x000fc40000000000 */
[----:B------:R-:W-:Y:S02]  /*1440*/  FMUL R11, R11, 1.4426950216293334961 ;  /* 0x3fb8aa3b0b0b7820 */ /* 0x000fe40000400000 */
[----:B-1----:R-:W-:Y:S01]  /*1450*/  @!P3 FMUL R8, R8, R8 ;  /* 0x000000080808b220 */ /* 0x002fe20000400000 */
[----:B------:R-:W-:Y:S01]  /*1460*/  FSETP.GEU.AND P3, PT, R28, -126, PT ;  /* 0xc2fc00001c00780b */ /* 0x000fe20003f6e000 */
[----:B------:R-:W-:Y:S02]  /*1470*/  @!P4 FMUL R46, R46, 0.5 ;  /* 0x3f0000002e2ec820 */ /* 0x000fe40000400000 */
[----:B0-----:R-:W-:Y:S02]  /*1480*/  FMUL R19, R14, 1.4426950216293334961 ;  /* 0x3fb8aa3b0e137820 */ /* 0x001fe40000400000 */
[----:B------:R-:W0:Y:S01]  /*1490*/  MUFU.EX2 R9, R46 ;  /* 0x0000002e00097308 */ /* 0x000e220000000800 */
[----:B------:R-:W-:Y:S02]  /*14a0*/  @!P5 FMUL R39, R39, 0.5 ;  /* 0x3f0000002727d820 */ /* 0x000fe40000400000 */
[----:B------:R-:W-:-:S02]  /*14b0*/  FFMA R4, R4, c[0x0][0x18c], -R7 ;  /* 0x0000630004047a23 */ /* 0x000fc40000000807 */
[----:B--2---:R-:W-:Y:S01]  /*14c0*/  @!P6 FMUL R12, R12, R12 ;  /* 0x0000000c0c0ce220 */ /* 0x004fe20000400000 */
[----:B------:R-:W-:Y:S01]  /*14d0*/  FSETP.GEU.AND P6, PT, R30, -126, PT ;  /* 0xc2fc00001e00780b */ /* 0x000fe20003fce000 */
[----:B------:R-:W-:Y:S01]  /*14e0*/  FADD R33, R33, R32 ;  /* 0x0000002021217221 */ /* 0x000fe20000000000 */
[----:B------:R-:W1:Y:S01]  /*14f0*/  MUFU.EX2 R17, R39 ;  /* 0x0000002700117308 */ /* 0x000e620000000800 */
[----:B------:R-:W-:Y:S02]  /*1500*/  @!P3 FMUL R28, R28, 0.5 ;  /* 0x3f0000001c1cb820 */ /* 0x000fe40000400000 */
[----:B------:R-:W-:Y:S02]  /*1510*/  FMUL R4, R4, 1.4426950216293334961 ;  /* 0x3fb8aa3b04047820 */ /* 0x000fe40000400000 */
[----:B------:R-:W-:Y:S02]  /*1520*/  FADD R34, R34, R33 ;  /* 0x0000002122227221 */ /* 0x000fe40000000000 */
[----:B------:R-:W-:Y:S01]  /*1530*/  FFMA R5, R5, c[0x0][0x18c], -R7 ;  /* 0x0000630005057a23 */ /* 0x000fe20000000807 */
[----:B------:R-:W2:Y:S01]  /*1540*/  MUFU.EX2 R10, R28 ;  /* 0x0000001c000a7308 */ /* 0x000ea20000000800 */
[----:B0-----:R-:W-:Y:S01]  /*1550*/  @!P4 FMUL R9, R9, R9 ;  /* 0x000000090909c220 */ /* 0x001fe20000400000 */
[----:B------:R-:W-:Y:S01]  /*1560*/  FSETP.GEU.AND P4, PT, R27, -126, PT ;  /* 0xc2fc00001b00780b */ /* 0x000fe20003f8e000 */
[----:B------:R-:W-:-:S02]  /*1570*/  @!P6 FMUL R30, R30, 0.5 ;  /* 0x3f0000001e1ee820 */ /* 0x000fc40000400000 */
[----:B------:R-:W-:Y:S02]  /*1580*/  FADD R35, R35, R34 ;  /* 0x0000002223237221 */ /* 0x000fe40000000000 */
[----:B------:R-:W-:Y:S02]  /*1590*/  FMUL R5, R5, 1.4426950216293334961 ;  /* 0x3fb8aa3b05057820 */ /* 0x000fe40000400000 */
[----:B-1----:R-:W-:Y:S01]  /*15a0*/  @!P5 FMUL R17, R17, R17 ;  /* 0x000000111111d220 */ /* 0x002fe20000400000 */
[----:B------:R-:W-:Y:S01]  /*15b0*/  FSETP.GEU.AND P5, PT, R29, -126, PT ;  /* 0xc2fc00001d00780b */ /* 0x000fe20003fae000 */
[----:B------:R-:W0:Y:S01]  /*15c0*/  MUFU.EX2 R30, R30 ;  /* 0x0000001e001e7308 */ /* 0x000e220000000800 */
[----:B------:R-:W-:Y:S02]  /*15d0*/  FFMA R15, R15, c[0x0][0x18c], -R7 ;  /* 0x000063000f0f7a23 */ /* 0x000fe40000000807 */
[----:B------:R-:W-:Y:S02]  /*15e0*/  FADD R36, R36, R35 ;  /* 0x0000002324247221 */ /* 0x000fe40000000000 */
[----:B--2---:R-:W-:Y:S01]  /*15f0*/  @!P3 FMUL R10, R10, R10 ;  /* 0x0000000a0a0ab220 */ /* 0x004fe20000400000 */
[----:B------:R-:W-:Y:S01]  /*1600*/  FSETP.GEU.AND P3, PT, R19, -126, PT ;  /* 0xc2fc00001300780b */ /* 0x000fe20003f6e000 */
[----:B------:R-:W-:-:S02]  /*1610*/  @!P4 FMUL R27, R27, 0.5 ;  /* 0x3f0000001b1bc820 */ /* 0x000fc40000400000 */
[----:B------:R-:W-:Y:S02]  /*1620*/  FMUL R15, R15, 1.4426950216293334961 ;  /* 0x3fb8aa3b0f0f7820 */ /* 0x000fe40000400000 */
[----:B------:R-:W1:Y:S01]  /*1630*/  MUFU.EX2 R13, R27 ;  /* 0x0000001b000d7308 */ /* 0x000e620000000800 */
[----:B------:R-:W-:Y:S02]  /*1640*/  @!P5 FMUL R29, R29, 0.5 ;  /* 0x3f0000001d1dd820 */ /* 0x000fe40000400000 */
[----:B------:R-:W-:Y:S02]  /*1650*/  FADD R37, R37, R36 ;  /* 0x0000002425257221 */ /* 0x000fe40000000000 */
[----:B0-----:R-:W-:Y:S01]  /*1660*/  @!P6 FMUL R30, R30, R30 ;  /* 0x0000001e1e1ee220 */ /* 0x001fe20000400000 */
[----:B------:R-:W-:Y:S01]  /*1670*/  FSETP.GEU.AND P6, PT, R5, -126, PT ;  /* 0xc2fc00000500780b */ /* 0x000fe20003fce000 */
[----:B------:R-:W-:Y:S01]  /*1680*/  FADD R37, R38, R37 ;  /* 0x0000002526257221 */ /* 0x000fe20000000000 */
[----:B------:R-:W0:Y:S01]  /*1690*/  MUFU.EX2 R14, R29 ;  /* 0x0000001d000e7308 */ /* 0x000e220000000800 */
[----:B------:R-:W-:-:S02]  /*16a0*/  @!P3 FMUL R19, R19, 0.5 ;  /* 0x3f0000001313b820 */ /* 0x000fc40000400000 */
[----:B------:R-:W-:Y:S02]  /*16b0*/  FADD R8, R8, R37 ;  /* 0x0000002508087221 */ /* 0x000fe40000000000 */
[----:B------:R-:W-:Y:S02]  /*16c0*/  FFMA R16, R16, c[0x0][0x18c], -R7 ;  /* 0x0000630010107a23 */ /* 0x000fe40000000807 */
[----:B------:R-:W-:Y:S01]  /*16d0*/  FADD R8, R9, R8 ;  /* 0x0000000809087221 */ /* 0x000fe20000000000 */
[----:B------:R-:W2:Y:S01]  /*16e0*/  MUFU.EX2 R19, R19 ;  /* 0x0000001300137308 */ /* 0x000ea20000000800 */
[----:B-1----:R-:W-:Y:S01]  /*16f0*/  @!P4 FMUL R13, R13, R13 ;  /* 0x0000000d0d0dc220 */ /* 0x002fe20000400000 */
[----:B------:R-:W-:Y:S01]  /*1700*/  FSETP.GEU.AND P4, PT, R11, -126, PT ;  /* 0xc2fc00000b00780b */ /* 0x000fe20003f8e000 */
[----:B------:R-:W-:Y:S02]  /*1710*/  @!P6 FMUL R5, R5, 0.5 ;  /* 0x3f0000000505e820 */ /* 0x000fe40000400000 */
[----:B------:R-:W-:-:S02]  /*1720*/  FADD R17, R17, R8 ;  /* 0x0000000811117221 */ /* 0x000fc40000000000 */
[----:B------:R-:W-:Y:S02]  /*1730*/  FMUL R16, R16, 1.4426950216293334961 ;  /* 0x3fb8aa3b10107820 */ /* 0x000fe40000400000 */
[----:B0-----:R-:W-:Y:S01]  /*1740*/  @!P5 FMUL R14, R14, R14 ;  /* 0x0000000e0e0ed220 */ /* 0x001fe20000400000 */
[----:B------:R-:W-:Y:S01]  /*1750*/  FSETP.GEU.AND P5, PT, R4, -126, PT ;  /* 0xc2fc00000400780b */ /* 0x000fe20003fae000 */
[----:B------:R-:W-:Y:S01]  /*1760*/  MUFU.EX2 R5, R5 ;  /* 0x0000000500057308 */ /* 0x000fe20000000800 */
[----:B------:R-:W-:Y:S02]  /*1770*/  FFMA R6, R6, c[0x0][0x18c], -R7 ;  /* 0x0000630006067a23 */ /* 0x000fe40000000807 */
[----:B------:R-:W-:Y:S02]  /*1780*/  FADD R17, R12, R17 ;  /* 0x000000110c117221 */ /* 0x000fe40000000000 */
[----:B------:R-:W-:Y:S02]  /*1790*/  @!P4 FMUL R11, R11, 0.5 ;  /* 0x3f0000000b0bc820 */ /* 0x000fe40000400000 */
[----:B--2---:R-:W-:Y:S01]  /*17a0*/  @!P3 FMUL R19, R19, R19 ;  /* 0x000000131313b220 */ /* 0x004fe20000400000 */
[----:B------:R-:W-:Y:S01]  /*17b0*/  FSETP.GEU.AND P3, PT, R15, -126, PT ;  /* 0xc2fc00000f00780b */ /* 0x000fe20003f6e000 */
[----:B------:R-:W-:-:S02]  /*17c0*/  FMUL R6, R6, 1.4426950216293334961 ;  /* 0x3fb8aa3b06067820 */ /* 0x000fc40000400000 */
[----:B------:R-:W0:Y:S01]  /*17d0*/  MUFU.EX2 R11, R11 ;  /* 0x0000000b000b7308 */ /* 0x000e220000000800 */
[----:B------:R-:W-:Y:S02]  /*17e0*/  @!P5 FMUL R4, R4, 0.5 ;  /* 0x3f0000000404d820 */ /* 0x000fe40000400000 */
[----:B------:R-:W-:Y:S02]  /*17f0*/  FADD R10, R10, R17 ;  /* 0x000000110a0a7221 */ /* 0x000fe40000000000 */
[----:B------:R-:W-:Y:S02]  /*1800*/  FFMA R26, R26, c[0x0][0x18c], -R7 ;  /* 0x000063001a1a7a23 */ /* 0x000fe40000000807 */
[----:B------:R-:W-:Y:S01]  /*1810*/  FADD R13, R13, R10 ;  /* 0x0000000a0d0d7221 */ /* 0x000fe20000000000 */
[----:B------:R-:W1:Y:S01]  /*1820*/  MUFU.EX2 R4, R4 ;  /* 0x0000000400047308 */ /* 0x000e620000000800 */
[----:B------:R-:W-:Y:S02]  /*1830*/  FMUL R26, R26, 1.4426950216293334961 ;  /* 0x3fb8aa3b1a1a7820 */ /* 0x000fe40000400000 */
[----:B------:R-:W-:-:S02]  /*1840*/  @!P3 FMUL R15, R15, 0.5 ;  /* 0x3f0000000f0fb820 */ /* 0x000fc40000400000 */
[----:B------:R-:W-:Y:S02]  /*1850*/  FFMA R18, R18, c[0x0][0x18c], -R7 ;  /* 0x0000630012127a23 */ /* 0x000fe40000000807 */
[----:B------:R-:W-:Y:S02]  /*1860*/  FADD R13, R14, R13 ;  /* 0x0000000d0e0d7221 */ /* 0x000fe40000000000 */
[----:B------:R-:W2:Y:S01]  /*1870*/  MUFU.EX2 R15, R15 ;  /* 0x0000000f000f7308 */ /* 0x000ea20000000800 */
[----:B0-----:R-:W-:Y:S01]  /*1880*/  @!P4 FMUL R11, R11, R11 ;  /* 0x0000000b0b0bc220 */ /* 0x001fe20000400000 */
[----:B------:R-:W-:Y:S01]  /*1890*/  BAR.SYNC.DEFER_BLOCKING 0x0 ;  /* 0x0000000000007b1d */ /* 0x000fe20000010000 */
[----:B------:R-:W-:Y:S01]  /*18a0*/  FSETP.GEU.AND P4, PT, R16, -126, PT ;  /* 0xc2fc00001000780b */ /* 0x000fe20003f8e000 */
[----:B------:R-:W-:Y:S01]  /*18b0*/  @!P6 FMUL R5, R5, R5 ;  /* 0x000000050505e220 */ /* 0x000fe20000400000 */
[----:B------:R-:W-:Y:S01]  /*18c0*/  FSETP.GEU.AND P6, PT, R26, -126, PT ;  /* 0xc2fc00001a00780b */ /* 0x000fe20003fce000 */
[----:B------:R-:W-:-:S02]  /*18d0*/  FMUL R18, R18, 1.4426950216293334961 ;  /* 0x3fb8aa3b12127820 */ /* 0x000fc40000400000 */
[----:B-1----:R-:W-:Y:S01]  /*18e0*/  @!P5 FMUL R4, R4, R4 ;  /* 0x000000040404d220 */ /* 0x002fe20000400000 */
[----:B------:R-:W-:Y:S01]  /*18f0*/  FSETP.GEU.AND P5, PT, R6, -126, PT ;  /* 0xc2fc00000600780b */ /* 0x000fe20003fae000 */
[----:B------:R-:W-:Y:S02]  /*1900*/  FADD R30, R30, R13 ;  /* 0x0000000d1e1e7221 */ /* 0x000fe40000000000 */
[----:B------:R-:W-:Y:S02]  /*1910*/  FADD R21, -R7, R21 ;  /* 0x0000001507157221 */ /* 0x000fe40000000100 */
[----:B------:R-:W-:Y:S02]  /*1920*/  FADD R30, R19, R30 ;  /* 0x0000001e131e7221 */ /* 0x000fe40000000000 */
[----:B------:R-:W-:Y:S02]  /*1930*/  @!P4 FMUL R16, R16, 0.5 ;  /* 0x3f0000001010c820 */ /* 0x000fe40000400000 */
[----:B--2---:R-:W-:Y:S01]  /*1940*/  @!P3 FMUL R15, R15, R15 ;  /* 0x0000000f0f0fb220 */ /* 0x004fe20000400000 */
[----:B------:R-:W-:Y:S01]  /*1950*/  FSETP.GEU.AND P3, PT, R18, -126, PT ;  /* 0xc2fc00001200780b */ /* 0x000fe20003f6e000 */
[----:B------:R-:W-:-:S02]  /*1960*/  FADD R11, R11, R30 ;  /* 0x0000001e0b0b7221 */ /* 0x000fc40000000000 */
[----:B------:R-:W-:Y:S01]  /*1970*/  @!P5 FMUL R6, R6, 0.5 ;  /* 0x3f0000000606d820 */ /* 0x000fe20000400000 */
[----:B------:R-:W0:Y:S01]  /*1980*/  MUFU.EX2 R16, R16 ;  /* 0x0000001000107308 */ /* 0x000e220000000800 */
[----:B------:R-:W-:Y:S02]  /*1990*/  @!P6 FMUL R26, R26, 0.5 ;  /* 0x3f0000001a1ae820 */ /* 0x000fe40000400000 */
[----:B------:R-:W-:-:S04]  /*19a0*/  FADD R4, R4, R11 ;  /* 0x0000000b04047221 */ /* 0x000fc80000000000 */
[----:B------:R-:W-:Y:S01]  /*19b0*/  FADD R10, R5, R4 ;  /* 0x00000004050a7221 */ /* 0x000fe20000000000 */
[----:B------:R-:W1:Y:S01]  /*19c0*/  MUFU.EX2 R6, R6 ;  /* 0x0000000600067308 */ /* 0x000e620000000800 */
[----:B------:R-:W-:Y:S02]  /*19d0*/  @!P3 FMUL R18, R18, 0.5 ;  /* 0x3f0000001212b820 */ /* 0x000fe40000400000 */
[----:B------:R-:W-:-:S05]  /*19e0*/  FADD R15, R15, R10 ;  /* 0x0000000a0f0f7221 */ /* 0x000fca0000000000 */
[----:B------:R-:W2:Y:S01]  /*19f0*/  MUFU.EX2 R8, R26 ;  /* 0x0000001a00087308 */ /* 0x000ea20000000800 */
[----:B0-----:R-:W-:Y:S01]  /*1a00*/  @!P4 FMUL R16, R16, R16 ;  /* 0x000000101010c220 */ /* 0x001fe20000400000 */
[----:B------:R-:W-:-:S03]  /*1a10*/  ISETP.GE.AND P4, PT, R25, c[0x0][0x1a0], PT ;  /* 0x0000680019007a0c */ /* 0x000fc60003f86270 */
[----:B------:R-:W-:-:S03]  /*1a20*/  FADD R15, R16, R15 ;  /* 0x0000000f100f7221 */ /* 0x000fc60000000000 */
[----:B------:R-:W0:Y:S01]  /*1a30*/  MUFU.EX2 R4, R18 ;  /* 0x0000001200047308 */ /* 0x000e220000000800 */
[----:B-1----:R-:W-:-:S04]  /*1a40*/  @!P5 FMUL R6, R6, R6 ;  /* 0x000000060606d220 */ /* 0x002fc80000400000 */
[----:B------:R-:W-:Y:S02]  /*1a50*/  FADD R15, R6, R15 ;  /* 0x0000000f060f7221 */ /* 0x000fe40000000000 */
[----:B--2---:R-:W-:-:S04]  /*1a60*/  @!P6 FMUL R8, R8, R8 ;  /* 0x000000080808e220 */ /* 0x004fc80000400000 */
[----:B------:R-:W-:Y:S02]  /*1a70*/  FADD R15, R8, R15 ;  /* 0x0000000f080f7221 */ /* 0x000fe40000000000 */
[----:B0-----:R-:W-:-:S04]  /*1a80*/  @!P3 FMUL R4, R4, R4 ;  /* 0x000000040404b220 */ /* 0x001fc80000400000 */
[----:B------:R-:W-:-:S05]  /*1a90*/  FADD R15, R4, R15 ;  /* 0x0000000f040f7221 */ /* 0x000fca0000000000 */
[----:B------:R-:W0:Y:S02]  /*1aa0*/  SHFL.BFLY PT, R4, R15, 0x10, 0x1f ;  /* 0x0e001f000f047f89 */ /* 0x000e2400000e0000 */
[----:B0-----:R-:W-:-:S05]  /*1ab0*/  FADD R4, R15, R4 ;  /* 0x000000040f047221 */ /* 0x001fca0000000000 */
        /* <DEDUP_REMOVED lines=8> */
[----:B------:R-:W-:Y:S04]  /*1b40*/  @!P2 STS [R22], R13 ;  /* 0x0000000d1600a388 */ /* 0x000fe80000000800 */
[----:B------:R-:W-:Y:S06]  /*1b50*/  BAR.SYNC.DEFER_BLOCKING 0x0 ;  /* 0x0000000000007b1d */ /* 0x000fec0000010000 */
[----:B------:R-:W0:Y:S04]  /*1b60*/  @!P0 LDS R2, [R0.X4] ;  /* 0x0000000000028984 */ /* 0x000e280000004800 */
[----:B0-----:R-:W0:Y:S02]  /*1b70*/  SHFL.BFLY PT, R11, R2, 0x8, 0x1f ;  /* 0x0d001f00020b7f89 */ /* 0x001e2400000e0000 */
[----:B0-----:R-:W-:-:S05]  /*1b80*/  FADD R11, R2, R11 ;  /* 0x0000000b020b7221 */ /* 0x001fca0000000000 */
[----:B------:R-:W0:Y:S02]  /*1b90*/  SHFL.BFLY PT, R4, R11, 0x4, 0x1f ;  /* 0x0c801f000b047f89 */ /* 0x000e2400000e0000 */
[----:B0-----:R-:W-:-:S05]  /*1ba0*/  FADD R5, R11, R4 ;  /* 0x000000040b057221 */ /* 0x001fca0000000000 */
[----:B------:R-:W0:Y:S02]  /*1bb0*/  SHFL.BFLY PT, R4, R5, 0x2, 0x1f ;  /* 0x0c401f0005047f89 */ /* 0x000e2400000e0000 */
[----:B0-----:R-:W-:Y:S02]  /*1bc0*/  FADD R8, R5, R4 ;  /* 0x0000000405087221 */ /* 0x001fe40000000000 */
[----:B------:R-:W-:Y:S01]  /*1bd0*/  FMUL R4, R21, 1.4426950216293334961 ;  /* 0x3fb8aa3b15047820 */ /* 0x000fe20000400000 */
[----:B------:R-:W-:Y:S02]  /*1be0*/  MOV R21, R7 ;  /* 0x0000000700157202 */ /* 0x000fe40000000f00 */
[----:B------:R-:W0:Y:S02]  /*1bf0*/  SHFL.BFLY PT, R9, R8, 0x1, 0x1f ;  /* 0x0c201f0008097f89 */ /* 0x000e2400000e0000 */
[----:B------:R-:W-:-:S13]  /*1c00*/  FSETP.GEU.AND P3, PT, R4, -126, PT ;  /* 0xc2fc00000400780b */ /* 0x000fda0003f6e000 */
[----:B------:R-:W-:-:S04]  /*1c10*/  @!P3 FMUL R4, R4, 0.5 ;  /* 0x3f0000000404b820 */ /* 0x000fc80000400000 */
[----:B------:R-:W1:Y:S01]  /*1c20*/  MUFU.EX2 R6, R4 ;  /* 0x0000000400067308 */ /* 0x000e620000000800 */
[----:B0-----:R-:W-:-:S05]  /*1c30*/  FADD R9, R8, R9 ;  /* 0x0000000908097221 */ /* 0x001fca0000000000 */
[----:B------:R-:W-:Y:S04]  /*1c40*/  @!P1 STS [R0.X4], R9 ;  /* 0x0000000900009388 */ /* 0x000fe80000004800 */
[----:B------:R-:W-:Y:S01]  /*1c50*/  BAR.SYNC.DEFER_BLOCKING 0x0 ;  /* 0x0000000000007b1d */ /* 0x000fe20000010000 */
[----:B-1----:R-:W-:-:S05]  /*1c60*/  @!P3 FMUL R6, R6, R6 ;  /* 0x000000060606b220 */ /* 0x002fca0000400000 */
[----:B------:R-:W0:Y:S02]  /*1c70*/  LDS R10, [RZ] ;  /* 0x00000000ff0a7984 */ /* 0x000e240000000800 */
[----:B0-----:R-:W-:Y:S01]  /*1c80*/  FFMA R3, R6, R3, R10 ;  /* 0x0000000306037223 */ /* 0x001fe2000000000a */
[----:B------:R-:W-:Y:S01]  /*1c90*/  @P4 CALL.REL.NOINC `(.L_x_0) ;  /* 0x0000001000004944 */ /* 0x000fe20003c00000 */
[----:B------:R-:W-:Y:S05]  /*1ca0*/  BRA `(.L_x_1) ;  /* 0xffffe50000007947 */ /* 0x000fea000383ffff */
.L_x_0:
[----:B------:R-:W-:-:S03]  /*1cb0*/  NOP ;  /* 0x0000000000007918 */ /* 0x000fc60000000000 */
[----:B------:R-:W-:Y:S01]  /*1cc0*/  MOV R9, R3 ;  /* 0x0000000300097202 */ /* 0x000fe20000000f00 */
[----:B------:R-:W-:Y:S01]  /*1cd0*/  USHF.L.U32 UR4, UR6, 0x2, URZ ;  /* 0x0000000206047899 */ /* 0x000fe2000800063f */
[----:B------:R-:W-:Y:S01]  /*1ce0*/  MOV R3, 0x3e055027 ;  /* 0x3e05502700037802 */ /* 0x000fe20000000f00 */
[----:B------:R-:W-:Y:S01]  /*1cf0*/  ULDC.64 UR8, c[0x0][0x168] ;  /* 0x00005a0000087ab9 */ /* 0x000fe20000000a00 */
[----:B------:R-:W-:Y:S01]  /*1d00*/  FSETP.GEU.AND P0, PT, R9, 1.175494350822287508e-38, PT ;  /* 0x008000000900780b */ /* 0x000fe20003f0e000 */
[----:B------:R-:W-:Y:S02]  /*1d10*/  ULDC.64 UR12, c[0x0][0x180] ;  /* 0x00006000000c7ab9 */ /* 0x000fe40000000a00 */
[----:B------:R-:W-:-:S02]  /*1d20*/  USHF.R.U32.HI UR5, URZ, 0x1e, UR6 ;  /* 0x0000001e3f057899 */ /* 0x000fc40008011606 */
[----:B------:R-:W-:Y:S02]  /*1d30*/  ULEA UR7, UP1, UR6, UR12, 0x3 ;  /* 0x0000000c06077291 */ /* 0x000fe4000f82183f */
[----:B------:R-:W-:Y:S02]  /*1d40*/  UIADD3 UR8, UP0, UR4, UR8, URZ ;  /* 0x0000000804087290 */ /* 0x000fe4000ff1e03f */
[----:B------:R-:W-:Y:S02]  /*1d50*/  ULEA.HI.X UR6, UR6, UR13, URZ, 0x3, UP1 ;  /* 0x0000000d06067291 */ /* 0x000fe400088f1c3f */
[----:B------:R-:W-:Y:S02]  /*1d60*/  UIADD3.X UR9, UR5, UR9, URZ, UP0, !UPT ;  /* 0x0000000905097290 */ /* 0x000fe400087fe43f */
[----:B------:R-:W-:-:S05]  /*1d70*/  @!P0 FMUL R9, R9, 8388608 ;  /* 0x4b00000009098820 */ /* 0x000fca0000400000 */
[C---:B------:R-:W-:Y:S02]  /*1d80*/  IADD3 R0, R9.reuse, -0x3f2aaaab, RZ ;  /* 0xc0d5555509007810 */ /* 0x040fe40007ffe0ff */
[----:B------:R-:W-:Y:S02]  /*1d90*/  ISETP.GE.U32.AND P2, PT, R9, 0x7f800000, PT ;  /* 0x7f8000000900780c */ /* 0x000fe40003f46070 */
[----:B------:R-:W-:-:S04]  /*1da0*/  LOP3.LUT R2, R0, 0xff800000, RZ, 0xc0, !PT ;  /* 0xff80000000027812 */ /* 0x000fc800078ec0ff */
[----:B------:R-:W-:-:S05]  /*1db0*/  IADD3 R0, R9, -R2, RZ ;  /* 0x8000000209007210 */ /* 0x000fca0007ffe0ff */
[----:B------:R-:W-:Y:S01]  /*1dc0*/  FADD R4, R0, -1 ;  /* 0xbf80000000047421 */ /* 0x000fe20000000000 */
[----:B------:R-:W-:Y:S02]  /*1dd0*/  FSEL R0, RZ, -23, P0 ;  /* 0xc1b80000ff007808 */ /* 0x000fe40000000000 */
[----:B------:R-:W-:Y:S01]  /*1de0*/  FSETP.NEU.AND P0, PT, R9, RZ, PT ;  /* 0x000000ff0900720b */ /* 0x000fe20003f0d000 */
[----:B------:R-:W-:-:S04]  /*1df0*/  FFMA.FTZ R3, R4, -R3, 0.14084610342979431152 ;  /* 0x3e1039f604037423 */ /* 0x000fc80000010803 */
[----:B------:R-:W-:-:S04]  /*1e00*/  FFMA.FTZ R3, R4, R3, -0.12148627638816833496 ;  /* 0xbdf8cdcc04037423 */ /* 0x000fc80000010003 */
[----:B------:R-:W-:-:S04]  /*1e10*/  FFMA.FTZ R3, R4, R3, 0.13980610668659210205 ;  /* 0x3e0f295504037423 */ /* 0x000fc80000010003 */
[----:B------:R-:W-:-:S04]  /*1e20*/  FFMA.FTZ R3, R4, R3, -0.16684235632419586182 ;  /* 0xbe2ad8b904037423 */ /* 0x000fc80000010003 */
[C---:B------:R-:W-:Y:S02]  /*1e30*/  FFMA.FTZ R5, R4.reuse, R3, 0.20012299716472625732 ;  /* 0x3e4ced0b04057423 */ /* 0x040fe40000010003 */
[----:B------:R0:W1:Y:S02]  /*1e40*/  I2F R3, R2 ;  /* 0x0000000200037306 */ /* 0x0000640000201400 */
[----:B------:R-:W-:-:S04]  /*1e50*/  FFMA.FTZ R5, R4, R5, -0.24999669194221496582 ;  /* 0xbe7fff2204057423 */ /* 0x000fc80000010005 */
[----:B------:R-:W-:Y:S01]  /*1e60*/  FFMA.FTZ R5, R4, R5, 0.33333182334899902344 ;  /* 0x3eaaaa7804057423 */ /* 0x000fe20000010005 */
[----:B0-----:R-:W-:-:S03]  /*1e70*/  @P2 MOV R2, 0x7f800000 ;  /* 0x7f80000000022802 */ /* 0x001fc60000000f00 */
[----:B------:R-:W-:-:S04]  /*1e80*/  FFMA.FTZ R5, R4, R5, -0.5 ;  /* 0xbf00000004057423 */ /* 0x000fc80000010005 */
[C---:B------:R-:W-:Y:S02]  /*1e90*/  FMUL R5, R4.reuse, R5 ;  /* 0x0000000504057220 */ /* 0x040fe40000400000 */
[----:B-1----:R-:W-:Y:S01]  /*1ea0*/  FFMA.FTZ R0, R3, 1.1920928955078125e-07, R0 ;  /* 0x3400000003007823 */ /* 0x002fe20000010000 */
[----:B------:R-:W-:Y:S01]  /*1eb0*/  MOV R3, UR6 ;  /* 0x0000000600037c02 */ /* 0x000fe20008000f00 */
[----:B------:R-:W-:Y:S01]  /*1ec0*/  FFMA.FTZ R5, R4, R5, R4 ;  /* 0x0000000504057223 */ /* 0x000fe20000010004 */
[----:B------:R-:W-:-:S03]  /*1ed0*/  MOV R4, UR8 ;  /* 0x0000000800047c02 */ /* 0x000fc60008000f00 */
[----:B------:R-:W-:Y:S01]  /*1ee0*/  FFMA.FTZ R0, R0, 0.69314718246459960938, R5 ;  /* 0x3f31721800007823 */ /* 0x000fe20000010005 */
[----:B------:R-:W-:Y:S01]  /*1ef0*/  MOV R5, UR9 ;  /* 0x0000000900057c02 */ /* 0x000fe20008000f00 */
[----:B------:R-:W-:Y:S01]  /*1f00*/  @P2 FFMA.FTZ R0, R9, R2, +INF ;  /* 0x7f80000009002423 */ /* 0x000fe20000010002 */
[----:B------:R-:W-:-:S04]  /*1f10*/  MOV R2, UR7 ;  /* 0x0000000700027c02 */ /* 0x000fc80008000f00 */
[----:B------:R-:W-:-:S05]  /*1f20*/  FSEL R0, R0, -INF , P0 ;  /* 0xff80000000007808 */ /* 0x000fca0000000000 */
[----:B------:R-:W-:-:S05]  /*1f30*/  FADD R11, R0, R7 ;  /* 0x00000007000b7221 */ /* 0x000fca0000000000 */
[----:B------:R0:W-:Y:S04]  /*1f40*/  @!P1 STG.E [R4.64], R11 ;  /* 0x0000000b04009986 */ /* 0x0001e8000c10190e */
[----:B------:R-:W2:Y:S01]  /*1f50*/  LDG.E.64 R2, [R2.64] ;  /* 0x0000000e02027981 */ /* 0x000ea2000c1e1b00 */
[----:B------:R-:W-:Y:S01]  /*1f60*/  ULDC UR6, c[0x0][0x194] ;  /* 0x0000650000067ab9 */ /* 0x000fe20000000800 */
[----:B------:R-:W-:Y:S01]  /*1f70*/  MOV R7, RZ ;  /* 0x000000ff00077202 */ /* 0x000fe20000000f00 */
[----:B------:R-:W-:Y:S01]  /*1f80*/  USHF.R.S32.HI UR6, URZ, 0x1f, UR6 ;  /* 0x0000001f3f067899 */ /* 0x000fe20008011406 */
[----:B------:R-:W-:Y:S02]  /*1f90*/  MOV R9, RZ ;  /* 0x000000ff00097202 */ /* 0x000fe40000000f00 */
[----:B--2---:R-:W-:-:S04]  /*1fa0*/  ISETP.NE.U32.AND P0, PT, R2, c[0x0][0x194], PT ;  /* 0x0000650002007a0c */ /* 0x004fc80003f05070 */
[----:B------:R-:W-:-:S13]  /*1fb0*/  ISETP.NE.U32.AND.EX P0, PT, R3, UR6, PT, P0 ;  /* 0x0000000603007c0c */ /* 0x000fda000bf05100 */
[----:B------:R-:W-:Y:S05]  /*1fc0*/  @!P0 BRA `(.L_x_2) ;  /* 0x0000013000008947 */ /* 0x000fea0003800000 */
[----:B0-----:R-:W-:Y:S01]  /*1fd0*/  ULDC UR6, c[0x0][0x19c] ;  /* 0x0000670000067ab9 */ /* 0x001fe20000000800 */
[----:B------:R-:W-:Y:S01]  /*1fe0*/  IADD3 R4, P2, R2, -c[0x0][0x19c], RZ ;  /* 0x8000670002047a10 */ /* 0x000fe20007f5e0ff */
[----:B------:R-:W-:Y:S01]  /*1ff0*/  USHF.R.S32.HI UR6, URZ, 0x1f, UR6 ;  /* 0x0000001f3f067899 */ /* 0x000fe20008011406 */
[----:B------:R-:W-:Y:S01]  /*2000*/  MOV R0, c[0x0][0x1a0] ;  /* 0x0000680000007a02 */ /* 0x000fe20000000f00 */
[----:B------:R-:W-:Y:S01]  /*2010*/  HFMA2.MMA R7, -RZ, RZ, 0, 0 ;  /* 0x00000000ff077435 */ /* 0x000fe200000001ff */
[----:B------:R-:W-:Y:S02]  /*2020*/  ISETP.GE.U32.AND P0, PT, R4, c[0x0][0x1a0], PT ;  /* 0x0000680004007a0c */ /* 0x000fe40003f06070 */
[----:B------:R-:W-:Y:S02]  /*2030*/  SHF.R.S32.HI R0, RZ, 0x1f, R0 ;  /* 0x0000001fff007819 */ /* 0x000fe40000011400 */
[----:B------:R-:W-:-:S04]  /*2040*/  IADD3.X R3, R3, ~UR6, RZ, P2, !PT ;  /* 0x8000000603037c10 */ /* 0x000fc800097fe4ff */
[----:B------:R-:W-:Y:S01]  /*2050*/  ISETP.GE.AND.EX P0, PT, R3, R0, PT, P0 ;  /* 0x000000000300720c */ /* 0x000fe20003f06300 */
[----:B------:R-:W-:-:S03]  /*2060*/  FMUL R0, R11, c[0x0][0x190] ;  /* 0x000064000b007a20 */ /* 0x000fc60000400000 */
[----:B------:R-:W-:-:S13]  /*2070*/  ISETP.LT.OR P0, PT, R3, RZ, P0 ;  /* 0x000000ff0300720c */ /* 0x000fda0000701670 */
[----:B------:R-:W-:Y:S05]  /*2080*/  @P0 BRA `(.L_x_3) ;  /* 0x0000005000000947 */ /* 0x000fea0003800000 */
[----:B------:R-:W-:-:S04]  /*2090*/  LEA R2, P0, R4, UR10, 0x1 ;  /* 0x0000000a04027c11 */ /* 0x000fc8000f8008ff */
[----:B------:R-:W-:-:S05]  /*20a0*/  LEA.HI.X R3, R4, UR11, R3, 0x1, P0 ;  /* 0x0000000b04037c11 */ /* 0x000fca00080f0c03 */
[----:B------:R-:W2:Y:S02]  /*20b0*/  LDG.E.U16 R2, [R2.64] ;  /* 0x0000000e02027981 */ /* 0x000ea4000c1e1500 */
[----:B--2---:R-:W-:-:S05]  /*20c0*/  SHF.L.U32 R7, R2, 0x10, RZ ;  /* 0x0000001002077819 */ /* 0x004fca00000006ff */
[----:B------:R-:W-:Y:S02]  /*20d0*/  FFMA R7, R7, -c[0x0][0x18c], R11 ;  /* 0x8000630007077a23 */ /* 0x000fe4000000000b */
.L_x_3:
[CC--:B------:R-:W-:Y:S02]  /*20e0*/  FMUL R9, R11.reuse, R0.reuse ;  /* 0x000000000b097220 */ /* 0x0c0fe40000400000 */
[----:B------:R-:W-:-:S03]  /*20f0*/  FFMA R7, R11, R0, R7 ;  /* 0x000000000b077223 */ /* 0x000fc60000000007 */
.L_x_2:
[----:B0-----:R-:W-:Y:S02]  /*2100*/  ULDC.64 UR6, c[0x0][0x160] ;  /* 0x0000580000067ab9 */ /* 0x001fe40000000a00 */
[----:B------:R-:W-:Y:S02]  /*2110*/  UIADD3 UR6, UP0, UR4, UR6, URZ ;  /* 0x0000000604067290 */ /* 0x000fe4000ff1e03f */
[----:B------:R-:W-:Y:S02]  /*2120*/  ULDC.64 UR8, c[0x0][0x170] ;  /* 0x00005c0000087ab9 */ /* 0x000fe40000000a00 */
[----:B------:R-:W-:Y:S02]  /*2130*/  UIADD3.X UR7, UR5, UR7, URZ, UP0, !UPT ;  /* 0x0000000705077290 */ /* 0x000fe400087fe43f */
[----:B------:R-:W-:Y:S01]  /*2140*/  MOV R2, UR6 ;  /* 0x0000000600027c02 */ /* 0x000fe20008000f00 */
[----:B------:R-:W-:-:S03]  /*2150*/  UIADD3 UR4, UP0, UR4, UR8, URZ ;  /* 0x0000000804047290 */ /* 0x000fc6000ff1e03f */
[----:B------:R-:W-:Y:S01]  /*2160*/  MOV R3, UR7 ;  /* 0x0000000700037c02 */ /* 0x000fe20008000f00 */
[----:B------:R-:W-:-:S04]  /*2170*/  UIADD3.X UR5, UR5, UR9, URZ, UP0, !UPT ;  /* 0x0000000905057290 */ /* 0x000fc800087fe43f */
[----:B------:R0:W-:Y:S01]  /*2180*/  @!P1 STG.E [R2.64], R7 ;  /* 0x0000000702009986 */ /* 0x0001e2000c10190e */
[----:B------:R-:W-:Y:S07]  /*2190*/  @P1 EXIT ;  /* 0x000000000000194d */ /* 0x000fee0003800000 */
[----:B0-----:R-:W-:Y:S02]  /*21a0*/  MOV R2, UR4 ;  /* 0x0000000400027c02 */ /* 0x001fe40008000f00 */
[----:B------:R-:W-:-:S05]  /*21b0*/  MOV R3, UR5 ;  /* 0x0000000500037c02 */ /* 0x000fca0008000f00 */
[----:B------:R-:W-:Y:S01]  /*21c0*/  STG.E [R2.64], R9 ;  /* 0x0000000902007986 */ /* 0x000fe2000c10190e */
[----:B------:R-:W-:Y:S05]  /*21d0*/  EXIT ;  /* 0x000000000000794d */ /* 0x000fea0003800000 */
.L_x_4:
[----:B------:R-:W-:-:S00]  /*21e0*/  BRA `(.L_x_4) ;  /* 0xfffffff000007947 */ /* 0x000fc0000383ffff */
[----:B------:R-:W-:-:S00]  /*21f0*/  NOP ;  /* 0x0000000000007918 */ /* 0x000fc00000000000 */
        /* <DEDUP_REMOVED lines=8> */
.L_x_5:


//--------------------- .nv.global.init           --------------------------
	.section	.nv.global.init,"aw",@progbits
.nv.global.init:
	.type		_$_str,@object
	.size		_$_str,(.L_0 - _$_str)
_$_str:
        /*0000*/ 	.byte	0x5f, 0x5f, 0x43, 0x55, 0x44, 0x41, 0x5f, 0x46, 0x54, 0x5a, 0x00
.L_0:


//--------------------- .nv.shared.cross_entropy_fwd_kernel --------------------------
	.section	.nv.shared.cross_entropy_fwd_kernel,"aw",@nobits
	.sectionflags	@""
	.align	16
